	.target	sm_90a

	.elftype	@"ET_EXEC"


//--------------------- .note.nv.tkinfo           --------------------------
	.section	.note.nv.tkinfo,"",@"SHT_NOTE"
	.sectionflags	@"SHF_NOTE_NV_TKINFO"
	.tkinfo
        /*0018*/ 	.word	0x00000002
        /*0030*/ 	.string	""
        /*0030*/ 	.string	"ptxas"
        /*0030*/ 	.string	"Cuda compilation tools, release 13.0, V13.0.88"
        /*0030*/ 	.string	"Build cuda_13.0.r13.0/compiler.36424714_0"
        /*0030*/ 	.string	"-arch sm_90a -m 64 "



//--------------------- .note.nv.cuinfo           --------------------------
	.section	.note.nv.cuinfo,"",@"SHT_NOTE"
	.sectionflags	@"SHF_NOTE_NV_CUINFO"
        /*0018*/ 	.short	0x0002
        /*001a*/ 	.short	0x005a
        /*001c*/ 	.short	0x0082
	.zero		2


//--------------------- .nv.info                  --------------------------
	.section	.nv.info,"",@"SHT_CUDA_INFO"
	.align	4


	//----- nvinfo : EIATTR_REGCOUNT
	.align		4
        /*0000*/ 	.byte	0x04, 0x2f
        /*0002*/ 	.short	(.L_18 - .L_17)
	.align		4
.L_17:
        /*0004*/ 	.word	index@(_ZN7cutlass13device_kernelINS_4gemm6kernel13GemmUniversalIN4cute5tupleIJiiiiEEENS1_10collective13CollectiveMmaINS1_34MainloopSm90TmaGmmaWarpSpecializedILi4ENS5_IJNS4_1CILi1EEESB_SB_EEENS1_35KernelTmaWarpSpecializedCooperativeEEENS5_IJNSA_ILi128EEENSA_ILi256EEENSA_ILi64EEEEEENS_10bfloat16_tENS5_IJlSB_lEEESJ_SK_NS4_8TiledMMAINS4_8MMA_AtomIJNS4_4SM904GMMA28MMA_64x256x16_F32BF16BF16_SSILNSO_5MajorE0ELSQ_0ELNSO_7ScaleInE1ELSR_1EEEEEENS4_6LayoutINS5_IJNSA_ILi2EEESB_SB_EEENS5_IJSB_NSA_ILi0EEESX_EEEEENS5_IJNS4_10UnderscoreES10_S10_EEEEENS4_13SM90_TMA_LOADENS4_14ComposedLayoutINS4_7SwizzleILi3ELi4ELi3EEENS4_18smem_ptr_flag_bitsILi16EEENSU_INS5_IJNSA_ILi8EEESH_EEENS5_IJSH_SB_EEEEEEEvNS4_8identityES13_S1D_vS1E_EENS_8epilogue10collective18CollectiveEpilogueINS1G_22Sm90TmaWarpSpecializedILi4ELi2ELi16ELb1ELb0EEEJSI_NS5_IJSF_NSA_ILi32EEEEEESJ_SK_SJ_SK_NS1G_6fusion15FusionCallbacksIS1K_NS1N_23LinCombPerRowBiasEltActINS1G_6thread4ReLuESJ_fSJ_SJ_fLi8ELNS_15FloatRoundStyleE2EEESI_S1M_JEEES13_NS14_INS15_ILi2ELi4ELi3EEES18_NSU_INS5_IJS19_S1L_EEENS5_IJS1L_SB_EEEEEEENS4_17SM75_U32x4_LDSM_NENS4_14SM90_TMA_STOREES1Z_NS4_17SM90_U32x4_STSM_NENS4_9Copy_AtomIJS22_NS_6half_tEEEEvEEEvvEEEEvNT_6ParamsE)
        /*0008*/ 	.word	0x000000a8


	//----- nvinfo : EIATTR_FRAME_SIZE
	.align		4
.L_18:
        /*000c*/ 	.byte	0x04, 0x11
        /*000e*/ 	.short	(.L_20 - .L_19)
	.align		4
.L_19:
        /*0010*/ 	.word	index@(_ZN7cutlass13device_kernelINS_4gemm6kernel13GemmUniversalIN4cute5tupleIJiiiiEEENS1_10collective13CollectiveMmaINS1_34MainloopSm90TmaGmmaWarpSpecializedILi4ENS5_IJNS4_1CILi1EEESB_SB_EEENS1_35KernelTmaWarpSpecializedCooperativeEEENS5_IJNSA_ILi128EEENSA_ILi256EEENSA_ILi64EEEEEENS_10bfloat16_tENS5_IJlSB_lEEESJ_SK_NS4_8TiledMMAINS4_8MMA_AtomIJNS4_4SM904GMMA28MMA_64x256x16_F32BF16BF16_SSILNSO_5MajorE0ELSQ_0ELNSO_7ScaleInE1ELSR_1EEEEEENS4_6LayoutINS5_IJNSA_ILi2EEESB_SB_EEENS5_IJSB_NSA_ILi0EEESX_EEEEENS5_IJNS4_10UnderscoreES10_S10_EEEEENS4_13SM90_TMA_LOADENS4_14ComposedLayoutINS4_7SwizzleILi3ELi4ELi3EEENS4_18smem_ptr_flag_bitsILi16EEENSU_INS5_IJNSA_ILi8EEESH_EEENS5_IJSH_SB_EEEEEEEvNS4_8identityES13_S1D_vS1E_EENS_8epilogue10collective18CollectiveEpilogueINS1G_22Sm90TmaWarpSpecializedILi4ELi2ELi16ELb1ELb0EEEJSI_NS5_IJSF_NSA_ILi32EEEEEESJ_SK_SJ_SK_NS1G_6fusion15FusionCallbacksIS1K_NS1N_23LinCombPerRowBiasEltActINS1G_6thread4ReLuESJ_fSJ_SJ_fLi8ELNS_15FloatRoundStyleE2EEESI_S1M_JEEES13_NS14_INS15_ILi2ELi4ELi3EEES18_NSU_INS5_IJS19_S1L_EEENS5_IJS1L_SB_EEEEEEENS4_17SM75_U32x4_LDSM_NENS4_14SM90_TMA_STOREES1Z_NS4_17SM90_U32x4_STSM_NENS4_9Copy_AtomIJS22_NS_6half_tEEEEvEEEvvEEEEvNT_6ParamsE)
        /*0014*/ 	.word	0x00000000


	//----- nvinfo : EIATTR_MIN_STACK_SIZE
	.align		4
.L_20:
        /*0018*/ 	.byte	0x04, 0x12
        /*001a*/ 	.short	(.L_22 - .L_21)
	.align		4
.L_21:
        /*001c*/ 	.word	index@(_ZN7cutlass13device_kernelINS_4gemm6kernel13GemmUniversalIN4cute5tupleIJiiiiEEENS1_10collective13CollectiveMmaINS1_34MainloopSm90TmaGmmaWarpSpecializedILi4ENS5_IJNS4_1CILi1EEESB_SB_EEENS1_35KernelTmaWarpSpecializedCooperativeEEENS5_IJNSA_ILi128EEENSA_ILi256EEENSA_ILi64EEEEEENS_10bfloat16_tENS5_IJlSB_lEEESJ_SK_NS4_8TiledMMAINS4_8MMA_AtomIJNS4_4SM904GMMA28MMA_64x256x16_F32BF16BF16_SSILNSO_5MajorE0ELSQ_0ELNSO_7ScaleInE1ELSR_1EEEEEENS4_6LayoutINS5_IJNSA_ILi2EEESB_SB_EEENS5_IJSB_NSA_ILi0EEESX_EEEEENS5_IJNS4_10UnderscoreES10_S10_EEEEENS4_13SM90_TMA_LOADENS4_14ComposedLayoutINS4_7SwizzleILi3ELi4ELi3EEENS4_18smem_ptr_flag_bitsILi16EEENSU_INS5_IJNSA_ILi8EEESH_EEENS5_IJSH_SB_EEEEEEEvNS4_8identityES13_S1D_vS1E_EENS_8epilogue10collective18CollectiveEpilogueINS1G_22Sm90TmaWarpSpecializedILi4ELi2ELi16ELb1ELb0EEEJSI_NS5_IJSF_NSA_ILi32EEEEEESJ_SK_SJ_SK_NS1G_6fusion15FusionCallbacksIS1K_NS1N_23LinCombPerRowBiasEltActINS1G_6thread4ReLuESJ_fSJ_SJ_fLi8ELNS_15FloatRoundStyleE2EEESI_S1M_JEEES13_NS14_INS15_ILi2ELi4ELi3EEES18_NSU_INS5_IJS19_S1L_EEENS5_IJS1L_SB_EEEEEEENS4_17SM75_U32x4_LDSM_NENS4_14SM90_TMA_STOREES1Z_NS4_17SM90_U32x4_STSM_NENS4_9Copy_AtomIJS22_NS_6half_tEEEEvEEEvvEEEEvNT_6ParamsE)
        /*0020*/ 	.word	0x00000000
.L_22:


//--------------------- .nv.compat                --------------------------
	.section	.nv.compat,"",@"SHT_CUDA_COMPAT_INFO"
	.align	4
        /*0000*/ 	.byte	0x02, 0x09, 0x01, 0x00, 0x02, 0x02, 0x04, 0x00, 0x02, 0x05, 0x05, 0x00, 0x03, 0x07, 0x01, 0x01
        /*0010*/ 	.byte	0x02, 0x03, 0x01, 0x00, 0x02, 0x06, 0x01, 0x00, 0x04, 0x0b, 0x08, 0x00, 0x00, 0x00, 0x00, 0x00
        /*0020*/ 	.byte	0x00, 0x00, 0x00, 0x00


//--------------------- .nv.info._ZN7cutlass13device_kernelINS_4gemm6kernel13GemmUniversalIN4cute5tupleIJiiiiEEENS1_10collective13CollectiveMmaINS1_34MainloopSm90TmaGmmaWarpSpecializedILi4ENS5_IJNS4_1CILi1EEESB_SB_EEENS1_35KernelTmaWarpSpecializedCooperativeEEENS5_IJNSA_ILi128EEENSA_ILi256EEENSA_ILi64EEEEEENS_10bfloat16_tENS5_IJlSB_lEEESJ_SK_NS4_8TiledMMAINS4_8MMA_AtomIJNS4_4SM904GMMA28MMA_64x256x16_F32BF16BF16_SSILNSO_5MajorE0ELSQ_0ELNSO_7ScaleInE1ELSR_1EEEEEENS4_6LayoutINS5_IJNSA_ILi2EEESB_SB_EEENS5_IJSB_NSA_ILi0EEESX_EEEEENS5_IJNS4_10UnderscoreES10_S10_EEEEENS4_13SM90_TMA_LOADENS4_14ComposedLayoutINS4_7SwizzleILi3ELi4ELi3EEENS4_18smem_ptr_flag_bitsILi16EEENSU_INS5_IJNSA_ILi8EEESH_EEENS5_IJSH_SB_EEEEEEEvNS4_8identityES13_S1D_vS1E_EENS_8epilogue10collective18CollectiveEpilogueINS1G_22Sm90TmaWarpSpecializedILi4ELi2ELi16ELb1ELb0EEEJSI_NS5_IJSF_NSA_ILi32EEEEEESJ_SK_SJ_SK_NS1G_6fusion15FusionCallbacksIS1K_NS1N_23LinCombPerRowBiasEltActINS1G_6thread4ReLuESJ_fSJ_SJ_fLi8ELNS_15FloatRoundStyleE2EEESI_S1M_JEEES13_NS14_INS15_ILi2ELi4ELi3EEES18_NSU_INS5_IJS19_S1L_EEENS5_IJS1L_SB_EEEEEEENS4_17SM75_U32x4_LDSM_NENS4_14SM90_TMA_STOREES1Z_NS4_17SM90_U32x4_STSM_NENS4_9Copy_AtomIJS22_NS_6half_tEEEEvEEEvvEEEEvNT_6ParamsE --------------------------
	.section	.nv.info._ZN7cutlass13device_kernelINS_4gemm6kernel13GemmUniversalIN4cute5tupleIJiiiiEEENS1_10collective13CollectiveMmaINS1_34MainloopSm90TmaGmmaWarpSpecializedILi4ENS5_IJNS4_1CILi1EEESB_SB_EEENS1_35KernelTmaWarpSpecializedCooperativeEEENS5_IJNSA_ILi128EEENSA_ILi256EEENSA_ILi64EEEEEENS_10bfloat16_tENS5_IJlSB_lEEESJ_SK_NS4_8TiledMMAINS4_8MMA_AtomIJNS4_4SM904GMMA28MMA_64x256x16_F32BF16BF16_SSILNSO_5MajorE0ELSQ_0ELNSO_7ScaleInE1ELSR_1EEEEEENS4_6LayoutINS5_IJNSA_ILi2EEESB_SB_EEENS5_IJSB_NSA_ILi0EEESX_EEEEENS5_IJNS4_10UnderscoreES10_S10_EEEEENS4_13SM90_TMA_LOADENS4_14ComposedLayoutINS4_7SwizzleILi3ELi4ELi3EEENS4_18smem_ptr_flag_bitsILi16EEENSU_INS5_IJNSA_ILi8EEESH_EEENS5_IJSH_SB_EEEEEEEvNS4_8identityES13_S1D_vS1E_EENS_8epilogue10collective18CollectiveEpilogueINS1G_22Sm90TmaWarpSpecializedILi4ELi2ELi16ELb1ELb0EEEJSI_NS5_IJSF_NSA_ILi32EEEEEESJ_SK_SJ_SK_NS1G_6fusion15FusionCallbacksIS1K_NS1N_23LinCombPerRowBiasEltActINS1G_6thread4ReLuESJ_fSJ_SJ_fLi8ELNS_15FloatRoundStyleE2EEESI_S1M_JEEES13_NS14_INS15_ILi2ELi4ELi3EEES18_NSU_INS5_IJS19_S1L_EEENS5_IJS1L_SB_EEEEEEENS4_17SM75_U32x4_LDSM_NENS4_14SM90_TMA_STOREES1Z_NS4_17SM90_U32x4_STSM_NENS4_9Copy_AtomIJS22_NS_6half_tEEEEvEEEvvEEEEvNT_6ParamsE,"",@"SHT_CUDA_INFO"
	.sectionflags	@""
	.align	4


	//----- nvinfo : EIATTR_CUDA_API_VERSION
	.align		4
        /*0000*/ 	.byte	0x04, 0x37
        /*0002*/ 	.short	(.L_24 - .L_23)
.L_23:
        /*0004*/ 	.word	0x00000082


	//----- nvinfo : EIATTR_KPARAM_INFO
	.align		4
.L_24:
        /*0008*/ 	.byte	0x04, 0x17
        /*000a*/ 	.short	(.L_26 - .L_25)
.L_25:
        /*000c*/ 	.word	0x00000000
        /*0010*/ 	.short	0x0000
        /*0012*/ 	.short	0x0070
        /*0014*/ 	.byte	0x00, 0xf0, 0x01, 0x1c


	//----- nvinfo : EIATTR_SPARSE_MMA_MASK
	.align		4
.L_26:
        /*0018*/ 	.byte	0x03, 0x50
        /*001a*/ 	.short	0x0000


	//----- nvinfo : EIATTR_MAXREG_COUNT
	.align		4
        /*001c*/ 	.byte	0x03, 0x1b
        /*001e*/ 	.short	0x00a8


	//----- nvinfo : EIATTR_NUM_BARRIERS
	.align		4
        /*0020*/ 	.byte	0x02, 0x4c
        /*0022*/ 	.byte	0x02
	.zero		1


	//----- nvinfo : EIATTR_EXTERNS
	.align		4
        /*0024*/ 	.byte	0x04, 0x0f
        /*0026*/ 	.short	(.L_28 - .L_27)


	//   ....[0]....
	.align		4
.L_27:
        /*0028*/ 	.word	index@(__assertfail)


	//----- nvinfo : EIATTR_MERCURY_ISA_VERSION
	.align		4
.L_28:
        /*002c*/ 	.byte	0x03, 0x5f
        /*002e*/ 	.short	0x0101


	//----- nvinfo : EIATTR_INT_WARP_WIDE_INSTR_OFFSETS
	.align		4
        /*0030*/ 	.byte	0x04, 0x31
        /*0032*/ 	.short	(.L_30 - .L_29)


	//   ....[0]....
.L_29:
        /*0034*/ 	.word	0x000008c0


	//   ....[1]....
        /*0038*/ 	.word	0x000008d0


	//   ....[2]....
        /*003c*/ 	.word	0x00000960


	//----- nvinfo : EIATTR_COOP_GROUP_MASK_REGIDS
	.align		4
.L_30:
        /*0040*/ 	.byte	0x04, 0x29
        /*0042*/ 	.short	(.L_32 - .L_31)


	//   ....[0]....
.L_31:
        /*0044*/ 	.word	0xffffffff


	//   ....[1]....
        /*0048*/ 	.word	0xffffffff


	//   ....[2]....
        /*004c*/ 	.word	0xffffffff


	//   ....[3]....
        /*0050*/ 	.word	0xffffffff


	//   ....[4]....
        /*0054*/ 	.word	0xffffffff


	//   ....[5]....
        /*0058*/ 	.word	0xffffffff


	//----- nvinfo : EIATTR_COOP_GROUP_INSTR_OFFSETS
	.align		4
.L_32:
        /*005c*/ 	.byte	0x04, 0x28
        /*005e*/ 	.short	(.L_34 - .L_33)


	//   ....[0]....
.L_33:
        /*0060*/ 	.word	0x00000070


	//   ....[1]....
        /*0064*/ 	.word	0x00000080


	//   ....[2]....
        /*0068*/ 	.word	0x00000440


	//   ....[3]....
        /*006c*/ 	.word	0x000005d0


	//   ....[4]....
        /*0070*/ 	.word	0x00000780


	//   ....[5]....
        /*0074*/ 	.word	0x000014e0


	//----- nvinfo : EIATTR_REG_RECONFIG
	.align		4
.L_34:
        /*0078*/ 	.byte	0x01, 0x54
	.zero		2


	//----- nvinfo : EIATTR_SYSCALL_OFFSETS
	.align		4
        /*007c*/ 	.byte	0x04, 0x46
        /*007e*/ 	.short	(.L_36 - .L_35)


	//   ....[0]....
.L_35:
        /*0080*/ 	.word	0x000016b0


	//   ....[1]....
        /*0084*/ 	.word	0x00002120


	//   ....[2]....
        /*0088*/ 	.word	0x00002210


	//----- nvinfo : EIATTR_MBARRIER_INSTR_OFFSETS
	.align		4
.L_36:
        /*008c*/ 	.byte	0x04, 0x39
        /*008e*/ 	.short	(.L_38 - .L_37)


	//   ....[0]....
.L_37:
        /*0090*/ 	.word	0x00000540
        /*0094*/ 	.word	0x000000ff
        /*0098*/ 	.word	0x00000000
        /*009c*/ 	.short	0x0100
        /*009e*/ 	.byte	0x08
	.zero		1


	//   ....[1]....
        /*00a0*/ 	.word	0x00000550
        /*00a4*/ 	.word	0x000000ff
        /*00a8*/ 	.word	0x00000020
        /*00ac*/ 	.short	0x0100
        /*00ae*/ 	.byte	0x08
	.zero		1


	//   ....[2]....
        /*00b0*/ 	.word	0x00000560
        /*00b4*/ 	.word	0x000000ff
        /*00b8*/ 	.word	0x00000008
        /*00bc*/ 	.short	0x0100
        /*00be*/ 	.byte	0x08
	.zero		1


	//   ....[3]....
        /*00c0*/ 	.word	0x00000570
        /*00c4*/ 	.word	0x000000ff
        /*00c8*/ 	.word	0x00000028
        /*00cc*/ 	.short	0x0100
        /*00ce*/ 	.byte	0x08
	.zero		1


	//   ....[4]....
        /*00d0*/ 	.word	0x00000580
        /*00d4*/ 	.word	0x000000ff
        /*00d8*/ 	.word	0x00000010
        /*00dc*/ 	.short	0x0100
        /*00de*/ 	.byte	0x08
	.zero		1


	//   ....[5]....
        /*00e0*/ 	.word	0x00000590
        /*00e4*/ 	.word	0x000000ff
        /*00e8*/ 	.word	0x00000030
        /*00ec*/ 	.short	0x0100
        /*00ee*/ 	.byte	0x08
	.zero		1


	//   ....[6]....
        /*00f0*/ 	.word	0x000005a0
        /*00f4*/ 	.word	0x000000ff
        /*00f8*/ 	.word	0x00000018
        /*00fc*/ 	.short	0x0100
        /*00fe*/ 	.byte	0x08
	.zero		1


	//   ....[7]....
        /*0100*/ 	.word	0x000005b0
        /*0104*/ 	.word	0x000000ff
        /*0108*/ 	.word	0x00000038
        /*010c*/ 	.short	0x0100
        /*010e*/ 	.byte	0x08
	.zero		1


	//   ....[8]....
        /*0110*/ 	.word	0x000006f0
        /*0114*/ 	.word	0x000000ff
        /*0118*/ 	.word	0x00000040
        /*011c*/ 	.short	0x0100
        /*011e*/ 	.byte	0x08
	.zero		1


	//   ....[9]....
        /*0120*/ 	.word	0x00000700
        /*0124*/ 	.word	0x000000ff
        /*0128*/ 	.word	0x00000060
        /*012c*/ 	.short	0x0100
        /*012e*/ 	.byte	0x08
	.zero		1


	//   ....[10]....
        /*0130*/ 	.word	0x00000710
        /*0134*/ 	.word	0x000000ff
        /*0138*/ 	.word	0x00000048
        /*013c*/ 	.short	0x0100
        /*013e*/ 	.byte	0x08
	.zero		1


	//   ....[11]....
        /*0140*/ 	.word	0x00000720
        /*0144*/ 	.word	0x000000ff
        /*0148*/ 	.word	0x00000068
        /*014c*/ 	.short	0x0100
        /*014e*/ 	.byte	0x08
	.zero		1


	//   ....[12]....
        /*0150*/ 	.word	0x00000730
        /*0154*/ 	.word	0x000000ff
        /*0158*/ 	.word	0x00000050
        /*015c*/ 	.short	0x0100
        /*015e*/ 	.byte	0x08
	.zero		1


	//   ....[13]....
        /*0160*/ 	.word	0x00000740
        /*0164*/ 	.word	0x000000ff
        /*0168*/ 	.word	0x00000070
        /*016c*/ 	.short	0x0100
        /*016e*/ 	.byte	0x08
	.zero		1


	//   ....[14]....
        /*0170*/ 	.word	0x00000750
        /*0174*/ 	.word	0x000000ff
        /*0178*/ 	.word	0x00000058
        /*017c*/ 	.short	0x0100
        /*017e*/ 	.byte	0x08
	.zero		1


	//   ....[15]....
        /*0180*/ 	.word	0x00000760
        /*0184*/ 	.word	0x000000ff
        /*0188*/ 	.word	0x00000078
        /*018c*/ 	.short	0x0100
        /*018e*/ 	.byte	0x08
	.zero		1


	//   ....[16]....
        /*0190*/ 	.word	0x000009f0
        /*0194*/ 	.word	0x000000ff
        /*0198*/ 	.word	0x00000080
        /*019c*/ 	.short	0x0100
        /*019e*/ 	.byte	0x08
	.zero		1


	//   ....[17]....
        /*01a0*/ 	.word	0x00000a50
        /*01a4*/ 	.word	0x000000ff
        /*01a8*/ 	.word	0x00000088
        /*01ac*/ 	.short	0x0100
        /*01ae*/ 	.byte	0x08
	.zero		1


	//   ....[18]....
        /*01b0*/ 	.word	0x00001730
        /*01b4*/ 	.word	0x00000003
        /*01b8*/ 	.word	0x00000000
        /*01bc*/ 	.short	0x010a
        /*01be*/ 	.byte	0x3f
	.zero		1


	//   ....[19]....
        /*01c0*/ 	.word	0x00001770
        /*01c4*/ 	.word	0x00000003
        /*01c8*/ 	.word	0x00000000
        /*01cc*/ 	.short	0x010a
        /*01ce*/ 	.byte	0x3f
	.zero		1


	//   ....[20]....
        /*01d0*/ 	.word	0x00001b00
        /*01d4*/ 	.word	0x000000ff
        /*01d8*/ 	.word	0x00000000
        /*01dc*/ 	.short	0x010a
        /*01de*/ 	.byte	0x04
	.zero		1


	//   ....[21]....
        /*01e0*/ 	.word	0x00001b40
        /*01e4*/ 	.word	0x000000ff
        /*01e8*/ 	.word	0x00000000
        /*01ec*/ 	.short	0x010a
        /*01ee*/ 	.byte	0x04
	.zero		1


	//   ....[22]....
        /*01f0*/ 	.word	0x00001dd0
        /*01f4*/ 	.word	0x000000ff
        /*01f8*/ 	.word	0x00000000
        /*01fc*/ 	.short	0x0101
        /*01fe*/ 	.byte	0x04
	.zero		1


	//   ....[23]....
        /*0200*/ 	.word	0x00001f80
        /*0204*/ 	.word	0x000000ff
        /*0208*/ 	.word	0x00000000
        /*020c*/ 	.short	0x0101
        /*020e*/ 	.byte	0x04
	.zero		1


	//   ....[24]....
        /*0210*/ 	.word	0x00002ae0
        /*0214*/ 	.word	0x000000ff
        /*0218*/ 	.word	0x00000040
        /*021c*/ 	.short	0x010a
        /*021e*/ 	.byte	0x34
	.zero		1


	//   ....[25]....
        /*0220*/ 	.word	0x000033e0
        /*0224*/ 	.word	0x000000ff
        /*0228*/ 	.word	0x00000000
        /*022c*/ 	.short	0x0101
        /*022e*/ 	.byte	0x04
	.zero		1


	//   ....[26]....
        /*0230*/ 	.word	0x000034b0
        /*0234*/ 	.word	0x00000004
        /*0238*/ 	.word	0x00000040
        /*023c*/ 	.short	0x010a
        /*023e*/ 	.byte	0x3f
	.zero		1


	//   ....[27]....
        /*0240*/ 	.word	0x00003bf0
        /*0244*/ 	.word	0x000000ff
        /*0248*/ 	.word	0x00000000
        /*024c*/ 	.short	0x0101
        /*024e*/ 	.byte	0x04
	.zero		1


	//   ....[28]....
        /*0250*/ 	.word	0x00003ce0
        /*0254*/ 	.word	0x00000004
        /*0258*/ 	.word	0x00000040
        /*025c*/ 	.short	0x010a
        /*025e*/ 	.byte	0x3f
	.zero		1


	//   ....[29]....
        /*0260*/ 	.word	0x00004440
        /*0264*/ 	.word	0x000000ff
        /*0268*/ 	.word	0x00000000
        /*026c*/ 	.short	0x0101
        /*026e*/ 	.byte	0x04
	.zero		1


	//   ....[30]....
        /*0270*/ 	.word	0x00004520
        /*0274*/ 	.word	0x00000005
        /*0278*/ 	.word	0x00000040
        /*027c*/ 	.short	0x010a
        /*027e*/ 	.byte	0x3f
	.zero		1


	//   ....[31]....
        /*0280*/ 	.word	0x00004c90
        /*0284*/ 	.word	0x000000ff
        /*0288*/ 	.word	0x00000000
        /*028c*/ 	.short	0x0101
        /*028e*/ 	.byte	0x04
	.zero		1


	//   ....[32]....
        /*0290*/ 	.word	0x00004d70
        /*0294*/ 	.word	0x00000004
        /*0298*/ 	.word	0x00000040
        /*029c*/ 	.short	0x010a
        /*029e*/ 	.byte	0x3f
	.zero		1


	//   ....[33]....
        /*02a0*/ 	.word	0x000054c0
        /*02a4*/ 	.word	0x000000ff
        /*02a8*/ 	.word	0x00000000
        /*02ac*/ 	.short	0x0101
        /*02ae*/ 	.byte	0x04
	.zero		1


	//   ....[34]....
        /*02b0*/ 	.word	0x000055a0
        /*02b4*/ 	.word	0x00000004
        /*02b8*/ 	.word	0x00000040
        /*02bc*/ 	.short	0x010a
        /*02be*/ 	.byte	0x3f
	.zero		1


	//   ....[35]....
        /*02c0*/ 	.word	0x00005cf0
        /*02c4*/ 	.word	0x000000ff
        /*02c8*/ 	.word	0x00000000
        /*02cc*/ 	.short	0x0101
        /*02ce*/ 	.byte	0x04
	.zero		1


	//   ....[36]....
        /*02d0*/ 	.word	0x00005dd0
        /*02d4*/ 	.word	0x00000004
        /*02d8*/ 	.word	0x00000040
        /*02dc*/ 	.short	0x010a
        /*02de*/ 	.byte	0x3f
	.zero		1


	//   ....[37]....
        /*02e0*/ 	.word	0x00006520
        /*02e4*/ 	.word	0x000000ff
        /*02e8*/ 	.word	0x00000000
        /*02ec*/ 	.short	0x0101
        /*02ee*/ 	.byte	0x04
	.zero		1


	//   ....[38]....
        /*02f0*/ 	.word	0x000065f0
        /*02f4*/ 	.word	0x00000005
        /*02f8*/ 	.word	0x00000040
        /*02fc*/ 	.short	0x010a
        /*02fe*/ 	.byte	0x3f
	.zero		1


	//   ....[39]....
        /*0300*/ 	.word	0x00006d00
        /*0304*/ 	.word	0x000000ff
        /*0308*/ 	.word	0x00000000
        /*030c*/ 	.short	0x0101
        /*030e*/ 	.byte	0x04
	.zero		1


	//   ....[40]....
        /*0310*/ 	.word	0x000076e0
        /*0314*/ 	.word	0x000000ff
        /*0318*/ 	.word	0x00000000
        /*031c*/ 	.short	0x0101
        /*031e*/ 	.byte	0x04
	.zero		1


	//   ....[41]....
        /*0320*/ 	.word	0x00007dc0
        /*0324*/ 	.word	0x000000ff
        /*0328*/ 	.word	0x00000088
        /*032c*/ 	.short	0x010a
        /*032e*/ 	.byte	0x04
	.zero		1


	//   ....[42]....
        /*0330*/ 	.word	0x000081c0
        /*0334*/ 	.word	0x000000ff
        /*0338*/ 	.word	0x00000060
        /*033c*/ 	.short	0x010a
        /*033e*/ 	.byte	0x0d
	.zero		1


	//   ....[43]....
        /*0340*/ 	.word	0x000082b0
        /*0344*/ 	.word	0x000000ff
        /*0348*/ 	.word	0x00000040
        /*034c*/ 	.short	0x010b
        /*034e*/ 	.byte	0x0d
	.zero		1


	//   ....[44]....
        /*0350*/ 	.word	0x00008310
        /*0354*/ 	.word	0x000000ff
        /*0358*/ 	.word	0x00000000
        /*035c*/ 	.short	0x0101
        /*035e*/ 	.byte	0x10
	.zero		1


	//   ....[45]....
        /*0360*/ 	.word	0x00008340
        /*0364*/ 	.word	0x000000ff
        /*0368*/ 	.word	0x00000068
        /*036c*/ 	.short	0x010a
        /*036e*/ 	.byte	0x0d
	.zero		1


	//   ....[46]....
        /*0370*/ 	.word	0x00008450
        /*0374*/ 	.word	0x000000ff
        /*0378*/ 	.word	0x00000048
        /*037c*/ 	.short	0x010b
        /*037e*/ 	.byte	0x0d
	.zero		1


	//   ....[47]....
        /*0380*/ 	.word	0x000084b0
        /*0384*/ 	.word	0x000000ff
        /*0388*/ 	.word	0x00000000
        /*038c*/ 	.short	0x0101
        /*038e*/ 	.byte	0x12
	.zero		1


	//   ....[48]....
        /*0390*/ 	.word	0x000084e0
        /*0394*/ 	.word	0x000000ff
        /*0398*/ 	.word	0x00000070
        /*039c*/ 	.short	0x010a
        /*039e*/ 	.byte	0x0d
	.zero		1


	//   ....[49]....
        /*03a0*/ 	.word	0x000085f0
        /*03a4*/ 	.word	0x000000ff
        /*03a8*/ 	.word	0x00000050
        /*03ac*/ 	.short	0x010b
        /*03ae*/ 	.byte	0x0d
	.zero		1


	//   ....[50]....
        /*03b0*/ 	.word	0x00008650
        /*03b4*/ 	.word	0x000000ff
        /*03b8*/ 	.word	0x00000000
        /*03bc*/ 	.short	0x0101
        /*03be*/ 	.byte	0x15
	.zero		1


	//   ....[51]....
        /*03c0*/ 	.word	0x00008680
        /*03c4*/ 	.word	0x000000ff
        /*03c8*/ 	.word	0x00000078
        /*03cc*/ 	.short	0x010a
        /*03ce*/ 	.byte	0x0d
	.zero		1


	//   ....[52]....
        /*03d0*/ 	.word	0x00008790
        /*03d4*/ 	.word	0x000000ff
        /*03d8*/ 	.word	0x00000058
        /*03dc*/ 	.short	0x010b
        /*03de*/ 	.byte	0x0d
	.zero		1


	//   ....[53]....
        /*03e0*/ 	.word	0x000087f0
        /*03e4*/ 	.word	0x000000ff
        /*03e8*/ 	.word	0x00000000
        /*03ec*/ 	.short	0x0101
        /*03ee*/ 	.byte	0x1d
	.zero		1


	//   ....[54]....
        /*03f0*/ 	.word	0x00008830
        /*03f4*/ 	.word	0x000000ff
        /*03f8*/ 	.word	0x00000060
        /*03fc*/ 	.short	0x010a
        /*03fe*/ 	.byte	0x0d
	.zero		1


	//   ....[55]....
        /*0400*/ 	.word	0x00008930
        /*0404*/ 	.word	0x000000ff
        /*0408*/ 	.word	0x00000040
        /*040c*/ 	.short	0x010b
        /*040e*/ 	.byte	0x0d
	.zero		1


	//   ....[56]....
        /*0410*/ 	.word	0x00008970
        /*0414*/ 	.word	0x000000ff
        /*0418*/ 	.word	0x00000000
        /*041c*/ 	.short	0x0101
        /*041e*/ 	.byte	0x10
	.zero		1


	//   ....[57]....
        /*0420*/ 	.word	0x000089a0
        /*0424*/ 	.word	0x000000ff
        /*0428*/ 	.word	0x00000068
        /*042c*/ 	.short	0x010a
        /*042e*/ 	.byte	0x0d
	.zero		1


	//   ....[58]....
        /*0430*/ 	.word	0x00008aa0
        /*0434*/ 	.word	0x000000ff
        /*0438*/ 	.word	0x00000048
        /*043c*/ 	.short	0x010b
        /*043e*/ 	.byte	0x0d
	.zero		1


	//   ....[59]....
        /*0440*/ 	.word	0x00008ae0
        /*0444*/ 	.word	0x000000ff
        /*0448*/ 	.word	0x00000000
        /*044c*/ 	.short	0x0101
        /*044e*/ 	.byte	0x12
	.zero		1


	//   ....[60]....
        /*0450*/ 	.word	0x00008b10
        /*0454*/ 	.word	0x000000ff
        /*0458*/ 	.word	0x00000070
        /*045c*/ 	.short	0x010a
        /*045e*/ 	.byte	0x0d
	.zero		1


	//   ....[61]....
        /*0460*/ 	.word	0x00008c10
        /*0464*/ 	.word	0x000000ff
        /*0468*/ 	.word	0x00000050
        /*046c*/ 	.short	0x010b
        /*046e*/ 	.byte	0x0d
	.zero		1


	//   ....[62]....
        /*0470*/ 	.word	0x00008c50
        /*0474*/ 	.word	0x000000ff
        /*0478*/ 	.word	0x00000000
        /*047c*/ 	.short	0x0101
        /*047e*/ 	.byte	0x15
	.zero		1


	//   ....[63]....
        /*0480*/ 	.word	0x00008c80
        /*0484*/ 	.word	0x000000ff
        /*0488*/ 	.word	0x00000078
        /*048c*/ 	.short	0x010a
        /*048e*/ 	.byte	0x0d
	.zero		1


	//   ....[64]....
        /*0490*/ 	.word	0x00008d80
        /*0494*/ 	.word	0x000000ff
        /*0498*/ 	.word	0x00000058
        /*049c*/ 	.short	0x010b
        /*049e*/ 	.byte	0x0d
	.zero		1


	//   ....[65]....
        /*04a0*/ 	.word	0x00008dd0
        /*04a4*/ 	.word	0x000000ff
        /*04a8*/ 	.word	0x00000000
        /*04ac*/ 	.short	0x0101
        /*04ae*/ 	.byte	0x1d
	.zero		1


	//   ....[66]....
        /*04b0*/ 	.word	0x00009490
        /*04b4*/ 	.word	0x00000000
        /*04b8*/ 	.word	0x00000060
        /*04bc*/ 	.short	0x010a
        /*04be*/ 	.byte	0x3f
	.zero		1


	//   ....[67]....
        /*04c0*/ 	.word	0x000094d0
        /*04c4*/ 	.word	0x00000000
        /*04c8*/ 	.word	0x00000068
        /*04cc*/ 	.short	0x010a
        /*04ce*/ 	.byte	0x3f
	.zero		1


	//   ....[68]....
        /*04d0*/ 	.word	0x00009510
        /*04d4*/ 	.word	0x00000000
        /*04d8*/ 	.word	0x00000070
        /*04dc*/ 	.short	0x010a
        /*04de*/ 	.byte	0x3f
	.zero		1


	//   ....[69]....
        /*04e0*/ 	.word	0x00009570
        /*04e4*/ 	.word	0x00000000
        /*04e8*/ 	.word	0x00000078
        /*04ec*/ 	.short	0x010a
        /*04ee*/ 	.byte	0x3f
	.zero		1


	//   ....[70]....
        /*04f0*/ 	.word	0x000098a0
        /*04f4*/ 	.word	0x0000000f
        /*04f8*/ 	.word	0x00000020
        /*04fc*/ 	.short	0x010a
        /*04fe*/ 	.byte	0x3f
	.zero		1


	//   ....[71]....
        /*0500*/ 	.word	0x00009c60
        /*0504*/ 	.word	0x00000005
        /*0508*/ 	.word	0x00000088
        /*050c*/ 	.short	0x0101
        /*050e*/ 	.byte	0x3f
	.zero		1


	//   ....[72]....
        /*0510*/ 	.word	0x0000a370
        /*0514*/ 	.word	0x00000007
        /*0518*/ 	.word	0x00000000
        /*051c*/ 	.short	0x010a
        /*051e*/ 	.byte	0x3f
	.zero		1


	//   ....[73]....
        /*0520*/ 	.word	0x0000a3f0
        /*0524*/ 	.word	0x00000006
        /*0528*/ 	.word	0x00000000
        /*052c*/ 	.short	0x010a
        /*052e*/ 	.byte	0x3f
	.zero		1


	//   ....[74]....
        /*0530*/ 	.word	0x0000a480
        /*0534*/ 	.word	0x00000007
        /*0538*/ 	.word	0x00000000
        /*053c*/ 	.short	0x010a
        /*053e*/ 	.byte	0x3f
	.zero		1


	//   ....[75]....
        /*0540*/ 	.word	0x0000a510
        /*0544*/ 	.word	0x00000005
        /*0548*/ 	.word	0x00000000
        /*054c*/ 	.short	0x010a
        /*054e*/ 	.byte	0x3f
	.zero		1


	//   ....[76]....
        /*0550*/ 	.word	0x0000a570
        /*0554*/ 	.word	0x00000003
        /*0558*/ 	.word	0x00000000
        /*055c*/ 	.short	0x010a
        /*055e*/ 	.byte	0x3f
	.zero		1


	//   ....[77]....
        /*0560*/ 	.word	0x0000a5d0
        /*0564*/ 	.word	0x00000004
        /*0568*/ 	.word	0x00000000
        /*056c*/ 	.short	0x010a
        /*056e*/ 	.byte	0x3f
	.zero		1


	//   ....[78]....
        /*0570*/ 	.word	0x0000a630
        /*0574*/ 	.word	0x00000005
        /*0578*/ 	.word	0x00000040
        /*057c*/ 	.short	0x010a
        /*057e*/ 	.byte	0x3f
	.zero		1


	//   ....[79]....
        /*0580*/ 	.word	0x0000a680
        /*0584*/ 	.word	0x00000004
        /*0588*/ 	.word	0x00000040
        /*058c*/ 	.short	0x010a
        /*058e*/ 	.byte	0x3f
	.zero		1


	//   ....[80]....
        /*0590*/ 	.word	0x0000a6d0
        /*0594*/ 	.word	0x00000004
        /*0598*/ 	.word	0x00000040
        /*059c*/ 	.short	0x010a
        /*059e*/ 	.byte	0x3f
	.zero		1


	//   ....[81]....
        /*05a0*/ 	.word	0x0000a720
        /*05a4*/ 	.word	0x00000005
        /*05a8*/ 	.word	0x00000040
        /*05ac*/ 	.short	0x010a
        /*05ae*/ 	.byte	0x3f
	.zero		1


	//   ....[82]....
        /*05b0*/ 	.word	0x0000a770
        /*05b4*/ 	.word	0x00000004
        /*05b8*/ 	.word	0x00000040
        /*05bc*/ 	.short	0x010a
        /*05be*/ 	.byte	0x3f
	.zero		1


	//   ....[83]....
        /*05c0*/ 	.word	0x0000a7c0
        /*05c4*/ 	.word	0x00000004
        /*05c8*/ 	.word	0x00000040
        /*05cc*/ 	.short	0x010a
        /*05ce*/ 	.byte	0x3f
	.zero		1


	//   ....[84]....
        /*05d0*/ 	.word	0x0000a810
        /*05d4*/ 	.word	0x00000004
        /*05d8*/ 	.word	0x00000040
        /*05dc*/ 	.short	0x010a
        /*05de*/ 	.byte	0x3f
	.zero		1


	//   ....[85]....
        /*05e0*/ 	.word	0x0000a860
        /*05e4*/ 	.word	0x00000005
        /*05e8*/ 	.word	0x00000040
        /*05ec*/ 	.short	0x010a
        /*05ee*/ 	.byte	0x3f
	.zero		1


	//   ....[86]....
        /*05f0*/ 	.word	0x0000a8c0
        /*05f4*/ 	.word	0x00000003
        /*05f8*/ 	.word	0x00000088
        /*05fc*/ 	.short	0x010a
        /*05fe*/ 	.byte	0x3f
	.zero		1


	//   ....[87]....
        /*0600*/ 	.word	0x0000a920
        /*0604*/ 	.word	0x00000005
        /*0608*/ 	.word	0x00000060
        /*060c*/ 	.short	0x010a
        /*060e*/ 	.byte	0x3f
	.zero		1


	//   ....[88]....
        /*0610*/ 	.word	0x0000a980
        /*0614*/ 	.word	0x00000005
        /*0618*/ 	.word	0x00000068
        /*061c*/ 	.short	0x010a
        /*061e*/ 	.byte	0x3f
	.zero		1


	//   ....[89]....
        /*0620*/ 	.word	0x0000a9e0
        /*0624*/ 	.word	0x00000005
        /*0628*/ 	.word	0x00000070
        /*062c*/ 	.short	0x010a
        /*062e*/ 	.byte	0x3f
	.zero		1


	//   ....[90]....
        /*0630*/ 	.word	0x0000aa40
        /*0634*/ 	.word	0x00000005
        /*0638*/ 	.word	0x00000078
        /*063c*/ 	.short	0x010a
        /*063e*/ 	.byte	0x3f
	.zero		1


	//   ....[91]....
        /*0640*/ 	.word	0x0000aaa0
        /*0644*/ 	.word	0x00000005
        /*0648*/ 	.word	0x00000060
        /*064c*/ 	.short	0x010a
        /*064e*/ 	.byte	0x3f
	.zero		1


	//   ....[92]....
        /*0650*/ 	.word	0x0000ab00
        /*0654*/ 	.word	0x00000005
        /*0658*/ 	.word	0x00000068
        /*065c*/ 	.short	0x010a
        /*065e*/ 	.byte	0x3f
	.zero		1


	//   ....[93]....
        /*0660*/ 	.word	0x0000ab60
        /*0664*/ 	.word	0x00000005
        /*0668*/ 	.word	0x00000070
        /*066c*/ 	.short	0x010a
        /*066e*/ 	.byte	0x3f
	.zero		1


	//   ....[94]....
        /*0670*/ 	.word	0x0000abc0
        /*0674*/ 	.word	0x00000005
        /*0678*/ 	.word	0x00000078
        /*067c*/ 	.short	0x010a
        /*067e*/ 	.byte	0x3f
	.zero		1


	//   ....[95]....
        /*0680*/ 	.word	0x0000ac10
        /*0684*/ 	.word	0x00000000
        /*0688*/ 	.word	0x00000060
        /*068c*/ 	.short	0x010a
        /*068e*/ 	.byte	0x3f
	.zero		1


	//   ....[96]....
        /*0690*/ 	.word	0x0000ac60
        /*0694*/ 	.word	0x00000000
        /*0698*/ 	.word	0x00000068
        /*069c*/ 	.short	0x010a
        /*069e*/ 	.byte	0x3f
	.zero		1


	//   ....[97]....
        /*06a0*/ 	.word	0x0000acb0
        /*06a4*/ 	.word	0x00000000
        /*06a8*/ 	.word	0x00000070
        /*06ac*/ 	.short	0x010a
        /*06ae*/ 	.byte	0x3f
	.zero		1


	//   ....[98]....
        /*06b0*/ 	.word	0x0000ad80
        /*06b4*/ 	.word	0x0000000f
        /*06b8*/ 	.word	0x00000020
        /*06bc*/ 	.short	0x010a
        /*06be*/ 	.byte	0x3f
	.zero		1


	//   ....[99]....
        /*06c0*/ 	.word	0x0000ae50
        /*06c4*/ 	.word	0x00000007
        /*06c8*/ 	.word	0x00000000
        /*06cc*/ 	.short	0x010a
        /*06ce*/ 	.byte	0x3f
	.zero		1


	//   ....[100]....
        /*06d0*/ 	.word	0x0000aea0
        /*06d4*/ 	.word	0x00000006
        /*06d8*/ 	.word	0x00000000
        /*06dc*/ 	.short	0x010a
        /*06de*/ 	.byte	0x3f
	.zero		1


	//   ....[101]....
        /*06e0*/ 	.word	0x0000aef0
        /*06e4*/ 	.word	0x00000007
        /*06e8*/ 	.word	0x00000000
        /*06ec*/ 	.short	0x010a
        /*06ee*/ 	.byte	0x3f
	.zero		1


	//----- nvinfo : EIATTR_NUM_MBARRIERS
	.align		4
.L_38:
        /*06f0*/ 	.byte	0x03, 0x38
        /*06f2*/ 	.short	0x0012


	//----- nvinfo : EIATTR_EXIT_INSTR_OFFSETS
	.align		4
        /*06f4*/ 	.byte	0x04, 0x1c
        /*06f6*/ 	.short	(.L_40 - .L_39)


	//   ....[0]....
.L_39:
        /*06f8*/ 	.word	0x0000a560


	//----- nvinfo : EIATTR_MAX_THREADS
	.align		4
.L_40:
        /*06fc*/ 	.byte	0x04, 0x05
        /*06fe*/ 	.short	(.L_42 - .L_41)
.L_41:
        /*0700*/ 	.word	0x00000180
        /*0704*/ 	.word	0x00000001
        /*0708*/ 	.word	0x00000001


	//----- nvinfo : EIATTR_CRS_STACK_SIZE
	.align		4
.L_42:
        /*070c*/ 	.byte	0x04, 0x1e
        /*070e*/ 	.short	(.L_44 - .L_43)
.L_43:
        /*0710*/ 	.word	0x00000000


	//----- nvinfo : EIATTR_CBANK_PARAM_SIZE
	.align		4
.L_44:
        /*0714*/ 	.byte	0x03, 0x19
        /*0716*/ 	.short	0x0770


	//----- nvinfo : EIATTR_PARAM_CBANK
	.align		4
        /*0718*/ 	.byte	0x04, 0x0a
        /*071a*/ 	.short	(.L_46 - .L_45)
	.align		4
.L_45:
        /*071c*/ 	.word	index@(.nv.constant0._ZN7cutlass13device_kernelINS_4gemm6kernel13GemmUniversalIN4cute5tupleIJiiiiEEENS1_10collective13CollectiveMmaINS1_34MainloopSm90TmaGmmaWarpSpecializedILi4ENS5_IJNS4_1CILi1EEESB_SB_EEENS1_35KernelTmaWarpSpecializedCooperativeEEENS5_IJNSA_ILi128EEENSA_ILi256EEENSA_ILi64EEEEEENS_10bfloat16_tENS5_IJlSB_lEEESJ_SK_NS4_8TiledMMAINS4_8MMA_AtomIJNS4_4SM904GMMA28MMA_64x256x16_F32BF16BF16_SSILNSO_5MajorE0ELSQ_0ELNSO_7ScaleInE1ELSR_1EEEEEENS4_6LayoutINS5_IJNSA_ILi2EEESB_SB_EEENS5_IJSB_NSA_ILi0EEESX_EEEEENS5_IJNS4_10UnderscoreES10_S10_EEEEENS4_13SM90_TMA_LOADENS4_14ComposedLayoutINS4_7SwizzleILi3ELi4ELi3EEENS4_18smem_ptr_flag_bitsILi16EEENSU_INS5_IJNSA_ILi8EEESH_EEENS5_IJSH_SB_EEEEEEEvNS4_8identityES13_S1D_vS1E_EENS_8epilogue10collective18CollectiveEpilogueINS1G_22Sm90TmaWarpSpecializedILi4ELi2ELi16ELb1ELb0EEEJSI_NS5_IJSF_NSA_ILi32EEEEEESJ_SK_SJ_SK_NS1G_6fusion15FusionCallbacksIS1K_NS1N_23LinCombPerRowBiasEltActINS1G_6thread4ReLuESJ_fSJ_SJ_fLi8ELNS_15FloatRoundStyleE2EEESI_S1M_JEEES13_NS14_INS15_ILi2ELi4ELi3EEES18_NSU_INS5_IJS19_S1L_EEENS5_IJS1L_SB_EEEEEEENS4_17SM75_U32x4_LDSM_NENS4_14SM90_TMA_STOREES1Z_NS4_17SM90_U32x4_STSM_NENS4_9Copy_AtomIJS22_NS_6half_tEEEEvEEEvvEEEEvNT_6ParamsE)
        /*0720*/ 	.short	0x0210
        /*0722*/ 	.short	0x0770


	//----- nvinfo : EIATTR_SW_WAR
	.align		4
.L_46:
        /*0724*/ 	.byte	0x04, 0x36
        /*0726*/ 	.short	(.L_48 - .L_47)
.L_47:
        /*0728*/ 	.word	0x00000008
.L_48:


//--------------------- .nv.callgraph             --------------------------
	.section	.nv.callgraph,"",@"SHT_CUDA_CALLGRAPH"
	.align	4
	.sectionentsize	8
	.align		4
        /*0000*/ 	.word	0x00000000
	.align		4
        /*0004*/ 	.word	0xffffffff
	.align		4
        /*0008*/ 	.word	index@(_ZN7cutlass13device_kernelINS_4gemm6kernel13GemmUniversalIN4cute5tupleIJiiiiEEENS1_10collective13CollectiveMmaINS1_34MainloopSm90TmaGmmaWarpSpecializedILi4ENS5_IJNS4_1CILi1EEESB_SB_EEENS1_35KernelTmaWarpSpecializedCooperativeEEENS5_IJNSA_ILi128EEENSA_ILi256EEENSA_ILi64EEEEEENS_10bfloat16_tENS5_IJlSB_lEEESJ_SK_NS4_8TiledMMAINS4_8MMA_AtomIJNS4_4SM904GMMA28MMA_64x256x16_F32BF16BF16_SSILNSO_5MajorE0ELSQ_0ELNSO_7ScaleInE1ELSR_1EEEEEENS4_6LayoutINS5_IJNSA_ILi2EEESB_SB_EEENS5_IJSB_NSA_ILi0EEESX_EEEEENS5_IJNS4_10UnderscoreES10_S10_EEEEENS4_13SM90_TMA_LOADENS4_14ComposedLayoutINS4_7SwizzleILi3ELi4ELi3EEENS4_18smem_ptr_flag_bitsILi16EEENSU_INS5_IJNSA_ILi8EEESH_EEENS5_IJSH_SB_EEEEEEEvNS4_8identityES13_S1D_vS1E_EENS_8epilogue10collective18CollectiveEpilogueINS1G_22Sm90TmaWarpSpecializedILi4ELi2ELi16ELb1ELb0EEEJSI_NS5_IJSF_NSA_ILi32EEEEEESJ_SK_SJ_SK_NS1G_6fusion15FusionCallbacksIS1K_NS1N_23LinCombPerRowBiasEltActINS1G_6thread4ReLuESJ_fSJ_SJ_fLi8ELNS_15FloatRoundStyleE2EEESI_S1M_JEEES13_NS14_INS15_ILi2ELi4ELi3EEES18_NSU_INS5_IJS19_S1L_EEENS5_IJS1L_SB_EEEEEEENS4_17SM75_U32x4_LDSM_NENS4_14SM90_TMA_STOREES1Z_NS4_17SM90_U32x4_STSM_NENS4_9Copy_AtomIJS22_NS_6half_tEEEEvEEEvvEEEEvNT_6ParamsE)
	.align		4
        /*000c*/ 	.word	index@(__assertfail)
	.align		4
        /*0010*/ 	.word	0x00000000
	.align		4
        /*0014*/ 	.word	0xfffffffe
	.align		4
        /*0018*/ 	.word	0x00000000
	.align		4
        /*001c*/ 	.word	0xfffffffd
	.align		4
        /*0020*/ 	.word	0x00000000
	.align		4
        /*0024*/ 	.word	0xfffffffc


//--------------------- .nv.constant4             --------------------------
	.section	.nv.constant4,"a",@progbits
	.align	8
	.align		8
.nv.constant4:
        /*0000*/ 	.dword	__assertfail
	.align		8
        /*0008*/ 	.dword	__unnamed_1
	.align		8
        /*0010*/ 	.dword	__unnamed_2
	.align		8
        /*0018*/ 	.dword	_ZN39_INTERNAL_a7391b53_4_k_cu_8d6e0a7c_27974cuda3std3__45__cpo5beginE
	.align		8
        /*0020*/ 	.dword	_ZN39_INTERNAL_a7391b53_4_k_cu_8d6e0a7c_27974cuda3std3__45__cpo3endE
	.align		8
        /*0028*/ 	.dword	_ZN39_INTERNAL_a7391b53_4_k_cu_8d6e0a7c_27974cuda3std3__45__cpo6cbeginE
	.align		8
        /*0030*/ 	.dword	_ZN39_INTERNAL_a7391b53_4_k_cu_8d6e0a7c_27974cuda3std3__45__cpo4cendE
	.align		8
        /*0038*/ 	.dword	_ZN39_INTERNAL_a7391b53_4_k_cu_8d6e0a7c_27974cuda3std3__441_GLOBAL__N__a7391b53_4_k_cu_8d6e0a7c_27976ignoreE
	.align		8
        /*0040*/ 	.dword	_ZN39_INTERNAL_a7391b53_4_k_cu_8d6e0a7c_27974cuda3std3__419piecewise_constructE
	.align		8
        /*0048*/ 	.dword	_ZN39_INTERNAL_a7391b53_4_k_cu_8d6e0a7c_27974cuda3std3__48in_placeE
	.align		8
        /*0050*/ 	.dword	_ZN39_INTERNAL_a7391b53_4_k_cu_8d6e0a7c_27974cuda3std6ranges3__45__cpo4swapE
	.align		8
        /*0058*/ 	.dword	_ZN39_INTERNAL_a7391b53_4_k_cu_8d6e0a7c_27974cuda3std6ranges3__45__cpo9iter_moveE
	.align		8
        /*0060*/ 	.dword	_ZN39_INTERNAL_a7391b53_4_k_cu_8d6e0a7c_27974cute7productE
	.align		8
        /*0068*/ 	.dword	_ZN39_INTERNAL_a7391b53_4_k_cu_8d6e0a7c_27974cute1_E
	.align		8
        /*0070*/ 	.dword	$str$22
	.align		8
        /*0078*/ 	.dword	$str$23
	.align		8
        /*0080*/ 	.dword	$str$26
	.align		8
        /*0088*/ 	.dword	$str$27


//--------------------- .text._ZN7cutlass13device_kernelINS_4gemm6kernel13GemmUniversalIN4cute5tupleIJiiiiEEENS1_10collective13CollectiveMmaINS1_34MainloopSm90TmaGmmaWarpSpecializedILi4ENS5_IJNS4_1CILi1EEESB_SB_EEENS1_35KernelTmaWarpSpecializedCooperativeEEENS5_IJNSA_ILi128EEENSA_ILi256EEENSA_ILi64EEEEEENS_10bfloat16_tENS5_IJlSB_lEEESJ_SK_NS4_8TiledMMAINS4_8MMA_AtomIJNS4_4SM904GMMA28MMA_64x256x16_F32BF16BF16_SSILNSO_5MajorE0ELSQ_0ELNSO_7ScaleInE1ELSR_1EEEEEENS4_6LayoutINS5_IJNSA_ILi2EEESB_SB_EEENS5_IJSB_NSA_ILi0EEESX_EEEEENS5_IJNS4_10UnderscoreES10_S10_EEEEENS4_13SM90_TMA_LOADENS4_14ComposedLayoutINS4_7SwizzleILi3ELi4ELi3EEENS4_18smem_ptr_flag_bitsILi16EEENSU_INS5_IJNSA_ILi8EEESH_EEENS5_IJSH_SB_EEEEEEEvNS4_8identityES13_S1D_vS1E_EENS_8epilogue10collective18CollectiveEpilogueINS1G_22Sm90TmaWarpSpecializedILi4ELi2ELi16ELb1ELb0EEEJSI_NS5_IJSF_NSA_ILi32EEEEEESJ_SK_SJ_SK_NS1G_6fusion15FusionCallbacksIS1K_NS1N_23LinCombPerRowBiasEltActINS1G_6thread4ReLuESJ_fSJ_SJ_fLi8ELNS_15FloatRoundStyleE2EEESI_S1M_JEEES13_NS14_INS15_ILi2ELi4ELi3EEES18_NSU_INS5_IJS19_S1L_EEENS5_IJS1L_SB_EEEEEEENS4_17SM75_U32x4_LDSM_NENS4_14SM90_TMA_STOREES1Z_NS4_17SM90_U32x4_STSM_NENS4_9Copy_AtomIJS22_NS_6half_tEEEEvEEEvvEEEEvNT_6ParamsE --------------------------
	.section	.text._ZN7cutlass13device_kernelINS_4gemm6kernel13GemmUniversalIN4cute5tupleIJiiiiEEENS1_10collective13CollectiveMmaINS1_34MainloopSm90TmaGmmaWarpSpecializedILi4ENS5_IJNS4_1CILi1EEESB_SB_EEENS1_35KernelTmaWarpSpecializedCooperativeEEENS5_IJNSA_ILi128EEENSA_ILi256EEENSA_ILi64EEEEEENS_10bfloat16_tENS5_IJlSB_lEEESJ_SK_NS4_8TiledMMAINS4_8MMA_AtomIJNS4_4SM904GMMA28MMA_64x256x16_F32BF16BF16_SSILNSO_5MajorE0ELSQ_0ELNSO_7ScaleInE1ELSR_1EEEEEENS4_6LayoutINS5_IJNSA_ILi2EEESB_SB_EEENS5_IJSB_NSA_ILi0EEESX_EEEEENS5_IJNS4_10UnderscoreES10_S10_EEEEENS4_13SM90_TMA_LOADENS4_14ComposedLayoutINS4_7SwizzleILi3ELi4ELi3EEENS4_18smem_ptr_flag_bitsILi16EEENSU_INS5_IJNSA_ILi8EEESH_EEENS5_IJSH_SB_EEEEEEEvNS4_8identityES13_S1D_vS1E_EENS_8epilogue10collective18CollectiveEpilogueINS1G_22Sm90TmaWarpSpecializedILi4ELi2ELi16ELb1ELb0EEEJSI_NS5_IJSF_NSA_ILi32EEEEEESJ_SK_SJ_SK_NS1G_6fusion15FusionCallbacksIS1K_NS1N_23LinCombPerRowBiasEltActINS1G_6thread4ReLuESJ_fSJ_SJ_fLi8ELNS_15FloatRoundStyleE2EEESI_S1M_JEEES13_NS14_INS15_ILi2ELi4ELi3EEES18_NSU_INS5_IJS19_S1L_EEENS5_IJS1L_SB_EEEEEEENS4_17SM75_U32x4_LDSM_NENS4_14SM90_TMA_STOREES1Z_NS4_17SM90_U32x4_STSM_NENS4_9Copy_AtomIJS22_NS_6half_tEEEEvEEEvvEEEEvNT_6ParamsE,"ax",@progbits
	.align	128
.text._ZN7cutlass13device_kernelINS_4gemm6kernel13GemmUniversalIN4cute5tupleIJiiiiEEENS1_10collective13CollectiveMmaINS1_34MainloopSm90TmaGmmaWarpSpecializedILi4ENS5_IJNS4_1CILi1EEESB_SB_EEENS1_35KernelTmaWarpSpecializedCooperativeEEENS5_IJNSA_ILi128EEENSA_ILi256EEENSA_ILi64EEEEEENS_10bfloat16_tENS5_IJlSB_lEEESJ_SK_NS4_8TiledMMAINS4_8MMA_AtomIJNS4_4SM904GMMA28MMA_64x256x16_F32BF16BF16_SSILNSO_5MajorE0ELSQ_0ELNSO_7ScaleInE1ELSR_1EEEEEENS4_6LayoutINS5_IJNSA_ILi2EEESB_SB_EEENS5_IJSB_NSA_ILi0EEESX_EEEEENS5_IJNS4_10UnderscoreES10_S10_EEEEENS4_13SM90_TMA_LOADENS4_14ComposedLayoutINS4_7SwizzleILi3ELi4ELi3EEENS4_18smem_ptr_flag_bitsILi16EEENSU_INS5_IJNSA_ILi8EEESH_EEENS5_IJSH_SB_EEEEEEEvNS4_8identityES13_S1D_vS1E_EENS_8epilogue10collective18CollectiveEpilogueINS1G_22Sm90TmaWarpSpecializedILi4ELi2ELi16ELb1ELb0EEEJSI_NS5_IJSF_NSA_ILi32EEEEEESJ_SK_SJ_SK_NS1G_6fusion15FusionCallbacksIS1K_NS1N_23LinCombPerRowBiasEltActINS1G_6thread4ReLuESJ_fSJ_SJ_fLi8ELNS_15FloatRoundStyleE2EEESI_S1M_JEEES13_NS14_INS15_ILi2ELi4ELi3EEES18_NSU_INS5_IJS19_S1L_EEENS5_IJS1L_SB_EEEEEEENS4_17SM75_U32x4_LDSM_NENS4_14SM90_TMA_STOREES1Z_NS4_17SM90_U32x4_STSM_NENS4_9Copy_AtomIJS22_NS_6half_tEEEEvEEEvvEEEEvNT_6ParamsE:
        .type           _ZN7cutlass13device_kernelINS_4gemm6kernel13GemmUniversalIN4cute5tupleIJiiiiEEENS1_10collective13CollectiveMmaINS1_34MainloopSm90TmaGmmaWarpSpecializedILi4ENS5_IJNS4_1CILi1EEESB_SB_EEENS1_35KernelTmaWarpSpecializedCooperativeEEENS5_IJNSA_ILi128EEENSA_ILi256EEENSA_ILi64EEEEEENS_10bfloat16_tENS5_IJlSB_lEEESJ_SK_NS4_8TiledMMAINS4_8MMA_AtomIJNS4_4SM904GMMA28MMA_64x256x16_F32BF16BF16_SSILNSO_5MajorE0ELSQ_0ELNSO_7ScaleInE1ELSR_1EEEEEENS4_6LayoutINS5_IJNSA_ILi2EEESB_SB_EEENS5_IJSB_NSA_ILi0EEESX_EEEEENS5_IJNS4_10UnderscoreES10_S10_EEEEENS4_13SM90_TMA_LOADENS4_14ComposedLayoutINS4_7SwizzleILi3ELi4ELi3EEENS4_18smem_ptr_flag_bitsILi16EEENSU_INS5_IJNSA_ILi8EEESH_EEENS5_IJSH_SB_EEEEEEEvNS4_8identityES13_S1D_vS1E_EENS_8epilogue10collective18CollectiveEpilogueINS1G_22Sm90TmaWarpSpecializedILi4ELi2ELi16ELb1ELb0EEEJSI_NS5_IJSF_NSA_ILi32EEEEEESJ_SK_SJ_SK_NS1G_6fusion15FusionCallbacksIS1K_NS1N_23LinCombPerRowBiasEltActINS1G_6thread4ReLuESJ_fSJ_SJ_fLi8ELNS_15FloatRoundStyleE2EEESI_S1M_JEEES13_NS14_INS15_ILi2ELi4ELi3EEES18_NSU_INS5_IJS19_S1L_EEENS5_IJS1L_SB_EEEEEEENS4_17SM75_U32x4_LDSM_NENS4_14SM90_TMA_STOREES1Z_NS4_17SM90_U32x4_STSM_NENS4_9Copy_AtomIJS22_NS_6half_tEEEEvEEEvvEEEEvNT_6ParamsE,@function
        .size           _ZN7cutlass13device_kernelINS_4gemm6kernel13GemmUniversalIN4cute5tupleIJiiiiEEENS1_10collective13CollectiveMmaINS1_34MainloopSm90TmaGmmaWarpSpecializedILi4ENS5_IJNS4_1CILi1EEESB_SB_EEENS1_35KernelTmaWarpSpecializedCooperativeEEENS5_IJNSA_ILi128EEENSA_ILi256EEENSA_ILi64EEEEEENS_10bfloat16_tENS5_IJlSB_lEEESJ_SK_NS4_8TiledMMAINS4_8MMA_AtomIJNS4_4SM904GMMA28MMA_64x256x16_F32BF16BF16_SSILNSO_5MajorE0ELSQ_0ELNSO_7ScaleInE1ELSR_1EEEEEENS4_6LayoutINS5_IJNSA_ILi2EEESB_SB_EEENS5_IJSB_NSA_ILi0EEESX_EEEEENS5_IJNS4_10UnderscoreES10_S10_EEEEENS4_13SM90_TMA_LOADENS4_14ComposedLayoutINS4_7SwizzleILi3ELi4ELi3EEENS4_18smem_ptr_flag_bitsILi16EEENSU_INS5_IJNSA_ILi8EEESH_EEENS5_IJSH_SB_EEEEEEEvNS4_8identityES13_S1D_vS1E_EENS_8epilogue10collective18CollectiveEpilogueINS1G_22Sm90TmaWarpSpecializedILi4ELi2ELi16ELb1ELb0EEEJSI_NS5_IJSF_NSA_ILi32EEEEEESJ_SK_SJ_SK_NS1G_6fusion15FusionCallbacksIS1K_NS1N_23LinCombPerRowBiasEltActINS1G_6thread4ReLuESJ_fSJ_SJ_fLi8ELNS_15FloatRoundStyleE2EEESI_S1M_JEEES13_NS14_INS15_ILi2ELi4ELi3EEES18_NSU_INS5_IJS19_S1L_EEENS5_IJS1L_SB_EEEEEEENS4_17SM75_U32x4_LDSM_NENS4_14SM90_TMA_STOREES1Z_NS4_17SM90_U32x4_STSM_NENS4_9Copy_AtomIJS22_NS_6half_tEEEEvEEEvvEEEEvNT_6ParamsE,(.L_x_264 - _ZN7cutlass13device_kernelINS_4gemm6kernel13GemmUniversalIN4cute5tupleIJiiiiEEENS1_10collective13CollectiveMmaINS1_34MainloopSm90TmaGmmaWarpSpecializedILi4ENS5_IJNS4_1CILi1EEESB_SB_EEENS1_35KernelTmaWarpSpecializedCooperativeEEENS5_IJNSA_ILi128EEENSA_ILi256EEENSA_ILi64EEEEEENS_10bfloat16_tENS5_IJlSB_lEEESJ_SK_NS4_8TiledMMAINS4_8MMA_AtomIJNS4_4SM904GMMA28MMA_64x256x16_F32BF16BF16_SSILNSO_5MajorE0ELSQ_0ELNSO_7ScaleInE1ELSR_1EEEEEENS4_6LayoutINS5_IJNSA_ILi2EEESB_SB_EEENS5_IJSB_NSA_ILi0EEESX_EEEEENS5_IJNS4_10UnderscoreES10_S10_EEEEENS4_13SM90_TMA_LOADENS4_14ComposedLayoutINS4_7SwizzleILi3ELi4ELi3EEENS4_18smem_ptr_flag_bitsILi16EEENSU_INS5_IJNSA_ILi8EEESH_EEENS5_IJSH_SB_EEEEEEEvNS4_8identityES13_S1D_vS1E_EENS_8epilogue10collective18CollectiveEpilogueINS1G_22Sm90TmaWarpSpecializedILi4ELi2ELi16ELb1ELb0EEEJSI_NS5_IJSF_NSA_ILi32EEEEEESJ_SK_SJ_SK_NS1G_6fusion15FusionCallbacksIS1K_NS1N_23LinCombPerRowBiasEltActINS1G_6thread4ReLuESJ_fSJ_SJ_fLi8ELNS_15FloatRoundStyleE2EEESI_S1M_JEEES13_NS14_INS15_ILi2ELi4ELi3EEES18_NSU_INS5_IJS19_S1L_EEENS5_IJS1L_SB_EEEEEEENS4_17SM75_U32x4_LDSM_NENS4_14SM90_TMA_STOREES1Z_NS4_17SM90_U32x4_STSM_NENS4_9Copy_AtomIJS22_NS_6half_tEEEEvEEEvvEEEEvNT_6ParamsE)
        .other          _ZN7cutlass13device_kernelINS_4gemm6kernel13GemmUniversalIN4cute5tupleIJiiiiEEENS1_10collective13CollectiveMmaINS1_34MainloopSm90TmaGmmaWarpSpecializedILi4ENS5_IJNS4_1CILi1EEESB_SB_EEENS1_35KernelTmaWarpSpecializedCooperativeEEENS5_IJNSA_ILi128EEENSA_ILi256EEENSA_ILi64EEEEEENS_10bfloat16_tENS5_IJlSB_lEEESJ_SK_NS4_8TiledMMAINS4_8MMA_AtomIJNS4_4SM904GMMA28MMA_64x256x16_F32BF16BF16_SSILNSO_5MajorE0ELSQ_0ELNSO_7ScaleInE1ELSR_1EEEEEENS4_6LayoutINS5_IJNSA_ILi2EEESB_SB_EEENS5_IJSB_NSA_ILi0EEESX_EEEEENS5_IJNS4_10UnderscoreES10_S10_EEEEENS4_13SM90_TMA_LOADENS4_14ComposedLayoutINS4_7SwizzleILi3ELi4ELi3EEENS4_18smem_ptr_flag_bitsILi16EEENSU_INS5_IJNSA_ILi8EEESH_EEENS5_IJSH_SB_EEEEEEEvNS4_8identityES13_S1D_vS1E_EENS_8epilogue10collective18CollectiveEpilogueINS1G_22Sm90TmaWarpSpecializedILi4ELi2ELi16ELb1ELb0EEEJSI_NS5_IJSF_NSA_ILi32EEEEEESJ_SK_SJ_SK_NS1G_6fusion15FusionCallbacksIS1K_NS1N_23LinCombPerRowBiasEltActINS1G_6thread4ReLuESJ_fSJ_SJ_fLi8ELNS_15FloatRoundStyleE2EEESI_S1M_JEEES13_NS14_INS15_ILi2ELi4ELi3EEES18_NSU_INS5_IJS19_S1L_EEENS5_IJS1L_SB_EEEEEEENS4_17SM75_U32x4_LDSM_NENS4_14SM90_TMA_STOREES1Z_NS4_17SM90_U32x4_STSM_NENS4_9Copy_AtomIJS22_NS_6half_tEEEEvEEEvvEEEEvNT_6ParamsE,@"STO_CUDA_ENTRY STV_DEFAULT"
_ZN7cutlass13device_kernelINS_4gemm6kernel13GemmUniversalIN4cute5tupleIJiiiiEEENS1_10collective13CollectiveMmaINS1_34MainloopSm90TmaGmmaWarpSpecializedILi4ENS5_IJNS4_1CILi1EEESB_SB_EEENS1_35KernelTmaWarpSpecializedCooperativeEEENS5_IJNSA_ILi128EEENSA_ILi256EEENSA_ILi64EEEEEENS_10bfloat16_tENS5_IJlSB_lEEESJ_SK_NS4_8TiledMMAINS4_8MMA_AtomIJNS4_4SM904GMMA28MMA_64x256x16_F32BF16BF16_SSILNSO_5MajorE0ELSQ_0ELNSO_7ScaleInE1ELSR_1EEEEEENS4_6LayoutINS5_IJNSA_ILi2EEESB_SB_EEENS5_IJSB_NSA_ILi0EEESX_EEEEENS5_IJNS4_10UnderscoreES10_S10_EEEEENS4_13SM90_TMA_LOADENS4_14ComposedLayoutINS4_7SwizzleILi3ELi4ELi3EEENS4_18smem_ptr_flag_bitsILi16EEENSU_INS5_IJNSA_ILi8EEESH_EEENS5_IJSH_SB_EEEEEEEvNS4_8identityES13_S1D_vS1E_EENS_8epilogue10collective18CollectiveEpilogueINS1G_22Sm90TmaWarpSpecializedILi4ELi2ELi16ELb1ELb0EEEJSI_NS5_IJSF_NSA_ILi32EEEEEESJ_SK_SJ_SK_NS1G_6fusion15FusionCallbacksIS1K_NS1N_23LinCombPerRowBiasEltActINS1G_6thread4ReLuESJ_fSJ_SJ_fLi8ELNS_15FloatRoundStyleE2EEESI_S1M_JEEES13_NS14_INS15_ILi2ELi4ELi3EEES18_NSU_INS5_IJS19_S1L_EEENS5_IJS1L_SB_EEEEEEENS4_17SM75_U32x4_LDSM_NENS4_14SM90_TMA_STOREES1Z_NS4_17SM90_U32x4_STSM_NENS4_9Copy_AtomIJS22_NS_6half_tEEEEvEEEvvEEEEvNT_6ParamsE:
[----:B------:R-:W1:Y:S01]  /*0000*/  LDC R1, c[0x0][0x28] ;  /* 0x00000a00ff017b82 */ /* 0x000e620000000800 */
[----:B------:R-:W2:Y:S07]  /*0010*/  S2R R18, SR_TID.X ;  /* 0x0000000000127919 */ /* 0x000eae0000002100 */
[----:B------:R-:W3:Y:S01]  /*0020*/  LDC.64 R4, c[0x0][0x588] ;  /* 0x00016200ff047b82 */ /* 0x000ee20000000a00 */
[----:B------:R-:W-:Y:S01]  /*0030*/  ELECT P0, URZ, PT ;  /* 0x00000000003f782f */ /* 0x000fe20003800000 */
[----:B------:R-:W-:Y:S01]  /*0040*/  BSSY B0, `(.L_x_0) ;  /* 0x0000016000007945 */ /* 0x000fe20003800000 */
[----:B--2---:R-:W-:-:S02]  /*0050*/  SHF.R.U32.HI R6, RZ, 0x5, R18 ;  /* 0x00000005ff067819 */ /* 0x004fc40000011612 */
[----:B------:R-:W-:-:S03]  /*0060*/  SHF.R.U32.HI R2, RZ, 0x7, R18 ;  /* 0x00000007ff027819 */ /* 0x000fc60000011612 */
[----:B------:R-:W2:Y:S04]  /*0070*/  SHFL.IDX PT, R0, R6, RZ, 0x1f ;  /* 0x00001fff06007589 */ /* 0x000ea800000e0000 */
[----:B------:R4:W1:Y:S01]  /*0080*/  SHFL.IDX PT, R10, R2, RZ, 0x1f ;  /* 0x00001fff020a7589 */ /* 0x00086200000e0000 */
[----:B--2---:R-:W-:Y:S02]  /*0090*/  ISETP.NE.OR P0, PT, R0, RZ, !P0 ;  /* 0x000000ff0000720c */ /* 0x004fe40004705670 */
[----:B------:R-:W-:-:S11]  /*00a0*/  SHF.R.S32.HI R3, RZ, 0x1f, R0 ;  /* 0x0000001fff037819 */ /* 0x000fd60000011400 */
[----:B-1-34-:R-:W-:Y:S05]  /*00b0*/  @P0 BRA `(.L_x_1) ;  /* 0x0000000000380947 */ /* 0x01afea0003800000 */
[----:B------:R-:W-:Y:S02]  /*00c0*/  ULDC.64 UR4, c[0x0][0x198] ;  /* 0x0000660000047ab9 */ /* 0x000fe40000000a00 */
[----:B------:R-:W-:Y:S02]  /*00d0*/  UIADD3 UR6, UP0, UR4, 0xf0, URZ ;  /* 0x000000f004067890 */ /* 0x000fe4000ff1e03f */
[----:B------:R-:W-:Y:S02]  /*00e0*/  UIADD3 UR8, UP1, UR4, 0x1f0, URZ ;  /* 0x000001f004087890 */ /* 0x000fe4000ff3e03f */
[----:B------:R-:W-:Y:S02]  /*00f0*/  UIADD3 UR10, UP2, UR4, 0x3f0, URZ ;  /* 0x000003f0040a7890 */ /* 0x000fe4000ff5e03f */
[----:B------:R-:W-:Y:S02]  /*0100*/  UIADD3 UR4, UP3, UR4, 0x4f0, URZ ;  /* 0x000004f004047890 */ /* 0x000fe4000ff7e03f */
[----:B------:R-:W-:-:S02]  /*0110*/  UIADD3.X UR7, URZ, UR5, URZ, UP0, !UPT ;  /* 0x000000053f077290 */ /* 0x000fc400087fe43f */
[----:B------:R-:W-:Y:S02]  /*0120*/  UIADD3.X UR9, URZ, UR5, URZ, UP1, !UPT ;  /* 0x000000053f097290 */ /* 0x000fe40008ffe43f */
[----:B------:R-:W-:Y:S02]  /*0130*/  UIADD3.X UR11, URZ, UR5, URZ, UP2, !UPT ;  /* 0x000000053f0b7290 */ /* 0x000fe400097fe43f */
[----:B------:R-:W-:-:S03]  /*0140*/  UIADD3.X UR5, URZ, UR5, URZ, UP3, !UPT ;  /* 0x000000053f057290 */ /* 0x000fc60009ffe43f */
[----:B------:R1:W-:Y:S02]  /*0150*/  UTMACCTL.PF [UR6] ;  /* 0x00000000060079b9 */ /* 0x0003e40008040000 */
[----:B------:R1:W-:Y:S02]  /*0160*/  UTMACCTL.PF [UR8] ;  /* 0x00000000080079b9 */ /* 0x0003e40008040000 */
[----:B------:R1:W-:Y:S02]  /*0170*/  UTMACCTL.PF [UR10] ;  /* 0x000000000a0079b9 */ /* 0x0003e40008040000 */
[----:B------:R1:W-:Y:S02]  /*0180*/  UTMACCTL.PF [UR4] ;  /* 0x00000000040079b9 */ /* 0x0003e40008040000 */
[----:B-1----:R-:W-:Y:S01]  /*0190*/  NOP ;  /* 0x0000000000007918 */ /* 0x002fe20000000000 */
.L_x_1:
[----:B------:R-:W-:Y:S05]  /*01a0*/  BSYNC B0 ;  /* 0x0000000000007941 */ /* 0x000fea0003800000 */
.L_x_0:
[----:B------:R-:W-:Y:S01]  /*01b0*/  ULDC.64 UR4, c[0x0][0x590] ;  /* 0x0001640000047ab9 */ /* 0x000fe20000000a00 */
[----:B------:R-:W-:Y:S01]  /*01c0*/  LEA.HI R3, R3, R0, RZ, 0x2 ;  /* 0x0000000003037211 */ /* 0x000fe200078f10ff */
[----:B------:R-:W-:Y:S01]  /*01d0*/  ULDC.64 UR48, c[0x0][0x208] ;  /* 0x0000820000307ab9 */ /* 0x000fe20000000a00 */
[----:B------:R-:W-:Y:S01]  /*01e0*/  ISETP.NE.U32.AND P2, PT, RZ, UR4, PT ;  /* 0x00000004ff007c0c */ /* 0x000fe2000bf45070 */
[----:B------:R-:W-:Y:S01]  /*01f0*/  IMAD.MOV.U32 R2, RZ, RZ, R4 ;  /* 0x000000ffff027224 */ /* 0x000fe200078e0004 */
[----:B------:R-:W-:Y:S02]  /*0200*/  LOP3.LUT R3, R3, 0xfffffffc, RZ, 0xc0, !PT ;  /* 0xfffffffc03037812 */ /* 0x000fe400078ec0ff */
[----:B------:R-:W-:Y:S02]  /*0210*/  ISETP.NE.AND.EX P3, PT, RZ, UR5, PT, P2 ;  /* 0x00000005ff007c0c */ /* 0x000fe4000bf65320 */
[----:B------:R-:W-:Y:S01]  /*0220*/  PRMT R7, RZ, 0x7610, R7 ;  /* 0x00007610ff077816 */ /* 0x000fe20000000007 */
[----:B------:R-:W-:-:S02]  /*0230*/  IMAD.IADD R0, R0, 0x1, -R3 ;  /* 0x0000000100007824 */ /* 0x000fc400078e0a03 */
[----:B------:R-:W-:-:S08]  /*0240*/  IMAD.MOV.U32 R3, RZ, RZ, R5 ;  /* 0x000000ffff037224 */ /* 0x000fd000078e0005 */
[----:B------:R-:W-:Y:S05]  /*0250*/  @P3 BRA `(.L_x_2) ;  /* 0x0000000000303947 */ /* 0x000fea0003800000 */
[----:B------:R-:W-:Y:S02]  /*0260*/  ULDC.64 UR6, c[0x0][0x588] ;  /* 0x0001620000067ab9 */ /* 0x000fe40000000a00 */
[----:B------:R-:W-:-:S04]  /*0270*/  ISETP.NE.U32.AND P0, PT, RZ, UR6, PT ;  /* 0x00000006ff007c0c */ /* 0x000fc8000bf05070 */
[----:B------:R-:W-:-:S13]  /*0280*/  ISETP.NE.AND.EX P0, PT, RZ, UR7, PT, P0 ;  /* 0x00000007ff007c0c */ /* 0x000fda000bf05300 */
[----:B------:R-:W-:Y:S05]  /*0290*/  @!P0 BRA `(.L_x_3) ;  /* 0x0000000000108947 */ /* 0x000fea0003800000 */
[----:B------:R-:W2:Y:S02]  /*02a0*/  LDG.E R7, desc[UR48][R2.64] ;  /* 0x0000003002077981 */ /* 0x000ea4000c1e1900 */
[----:B--2---:R-:W-:Y:S02]  /*02b0*/  FSETP.NEU.AND P1, PT, R7, RZ, PT ;  /* 0x000000ff0700720b */ /* 0x004fe40003f2d000 */
[----:B------:R-:W-:Y:S01]  /*02c0*/  MOV R7, 0x1 ;  /* 0x0000000100077802 */ /* 0x000fe20000000f00 */
[----:B------:R-:W-:Y:S10]  /*02d0*/  BRA `(.L_x_2) ;  /* 0x0000000000107947 */ /* 0x000ff40003800000 */
.L_x_3:
[----:B------:R-:W-:Y:S01]  /*02e0*/  ULDC UR6, c[0x0][0x580] ;  /* 0x0001600000067ab9 */ /* 0x000fe20000000800 */
[----:B------:R-:W-:Y:S01]  /*02f0*/  IMAD.MOV.U32 R7, RZ, RZ, 0x1 ;  /* 0x00000001ff077424 */ /* 0x000fe200078e00ff */
[----:B------:R-:W-:Y:S02]  /*0300*/  FSETP.NEU.AND P1, PT, RZ, UR6, PT ;  /* 0x00000006ff007c0b */ /* 0x000fe4000bf2d000 */
[----:B------:R-:W-:-:S11]  /*0310*/  CS2R R2, SRZ ;  /* 0x0000000000027805 */ /* 0x000fd6000001ff00 */
.L_x_2:
[----:B------:R-:W-:Y:S02]  /*0320*/  ISETP.NE.U32.AND P4, PT, R2, RZ, PT ;  /* 0x000000ff0200720c */ /* 0x000fe40003f85070 */
[----:B------:R-:W-:Y:S02]  /*0330*/  ISETP.NE.AND.EX P5, PT, RZ, UR5, PT, P2 ;  /* 0x00000005ff007c0c */ /* 0x000fe4000bfa5320 */
[----:B------:R-:W-:Y:S02]  /*0340*/  ISETP.NE.AND.EX P2, PT, R3, RZ, PT, P4 ;  /* 0x000000ff0300720c */ /* 0x000fe40003f45340 */
[----:B------:R-:W-:-:S11]  /*0350*/  PLOP3.LUT P0, PT, PT, PT, PT, 0x8, 0x0 ;  /* 0x000000000000781c */ /* 0x000fd60003f0e170 */
[----:B------:R-:W-:Y:S05]  /*0360*/  @P2 BRA P5, `(.L_x_4) ;  /* 0x0000000000342947 */ /* 0x000fea0002800000 */
[----:B------:R-:W-:-:S04]  /*0370*/  ISETP.NE.U32.AND P0, PT, RZ, UR4, PT ;  /* 0x00000004ff007c0c */ /* 0x000fc8000bf05070 */
[----:B------:R-:W-:-:S13]  /*0380*/  ISETP.NE.AND.EX P0, PT, RZ, UR5, PT, P0 ;  /* 0x00000005ff007c0c */ /* 0x000fda000bf05300 */
[----:B------:R-:W-:Y:S05]  /*0390*/  @!P0 BRA `(.L_x_5) ;  /* 0x0000000000248947 */ /* 0x000fea0003800000 */
[----:B------:R-:W-:Y:S02]  /*03a0*/  PRMT R7, R7, 0x9910, RZ ;  /* 0x0000991007077816 */ /* 0x000fe400000000ff */
[----:B------:R-:W-:Y:S02]  /*03b0*/  ISETP.NE.U32.AND P0, PT, R2, RZ, PT ;  /* 0x000000ff0200720c */ /* 0x000fe40003f05070 */
[----:B------:R-:W-:Y:S02]  /*03c0*/  ISETP.NE.AND P2, PT, R7, RZ, PT ;  /* 0x000000ff0700720c */ /* 0x000fe40003f45270 */
[----:B------:R-:W-:Y:S02]  /*03d0*/  ISETP.NE.AND.EX P0, PT, R3, RZ, PT, P0 ;  /* 0x000000ff0300720c */ /* 0x000fe40003f05300 */
[----:B------:R-:W-:-:S09]  /*03e0*/  SEL R2, RZ, 0xffffffff, P1 ;  /* 0xffffffffff027807 */ /* 0x000fd20000800000 */
[----:B------:R-:W-:-:S04]  /*03f0*/  @!P2 SEL R2, RZ, 0xffffffff, P0 ;  /* 0xffffffffff02a807 */ /* 0x000fc80000000000 */
[----:B------:R-:W-:-:S04]  /*0400*/  LOP3.LUT R2, R2, 0x1, RZ, 0xc0, !PT ;  /* 0x0000000102027812 */ /* 0x000fc800078ec0ff */
[----:B------:R-:W-:Y:S01]  /*0410*/  ISETP.EQ.U32.AND P0, PT, R2, 0x1, PT ;  /* 0x000000010200780c */ /* 0x000fe20003f02070 */
[----:B------:R-:W-:-:S12]  /*0420*/  BRA `(.L_x_4) ;  /* 0x0000000000047947 */ /* 0x000fd80003800000 */
.L_x_5:
[----:B------:R-:W-:-:S13]  /*0430*/  PLOP3.LUT P0, PT, P1, PT, PT, 0x8, 0x0 ;  /* 0x000000000000781c */ /* 0x000fda0000f0e170 */
.L_x_4:
[----:B------:R-:W1:Y:S02]  /*0440*/  SHFL.IDX PT, R2, R6, RZ, 0x1f ;  /* 0x00001fff06027589 */ /* 0x000e6400000e0000 */
[----:B-1----:R-:W-:-:S13]  /*0450*/  ISETP.NE.AND P1, PT, R2, RZ, PT ;  /* 0x000000ff0200720c */ /* 0x002fda0003f25270 */
[----:B------:R-:W-:Y:S05]  /*0460*/  @P1 BRA `(.L_x_6) ;  /* 0x0000000000581947 */ /* 0x000fea0003800000 */
[----:B------:R-:W1:Y:S01]  /*0470*/  S2UR UR8, SR_CgaCtaId ;  /* 0x00000000000879c3 */ /* 0x000e620000008800 */
[----:B------:R-:W-:Y:S01]  /*0480*/  UMOV UR4, 0x400 ;  /* 0x0000040000047882 */ /* 0x000fe20000000000 */
[----:B------:R-:W-:Y:S01]  /*0490*/  UMOV UR5, 0x1 ;  /* 0x0000000100057882 */ /* 0x000fe20000000000 */
[----:B------:R-:W-:Y:S01]  /*04a0*/  UMOV UR6, 0x100 ;  /* 0x0000010000067882 */ /* 0x000fe20000000000 */
[----:B------:R-:W-:Y:S01]  /*04b0*/  ELECT P1, URZ, PT ;  /* 0x00000000003f782f */ /* 0x000fe20003820000 */
[----:B------:R-:W-:-:S04]  /*04c0*/  UIADD3 UR6, -UR6, 0x100000, URZ ;  /* 0x0010000006067890 */ /* 0x000fc8000fffe13f */
[----:B------:R-:W-:Y:S02]  /*04d0*/  USHF.L.U32 UR7, UR6, 0xb, URZ ;  /* 0x0000000b06077899 */ /* 0x000fe4000800063f */
[----:B------:R-:W-:Y:S02]  /*04e0*/  USHF.L.U32 UR6, UR6, 0x1, URZ ;  /* 0x0000000106067899 */ /* 0x000fe4000800063f */
[----:B-1----:R-:W-:Y:S02]  /*04f0*/  ULEA UR8, UR8, UR4, 0x18 ;  /* 0x0000000408087291 */ /* 0x002fe4000f8ec03f */
[----:B------:R-:W-:-:S04]  /*0500*/  UIADD3 UR4, -UR5, 0x100000, URZ ;  /* 0x0010000005047890 */ /* 0x000fc8000fffe13f */
[----:B------:R-:W-:Y:S02]  /*0510*/  USHF.L.U32 UR5, UR4, 0xb, URZ ;  /* 0x0000000b04057899 */ /* 0x000fe4000800063f */
[----:B------:R-:W-:Y:S01]  /*0520*/  USHF.L.U32 UR4, UR4, 0x1, URZ ;  /* 0x0000000104047899 */ /* 0x000fe2000800063f */
[----:B------:R-:W1:Y:S11]  /*0530*/  FENCE.VIEW.ASYNC.S ;  /* 0x00000000000073c6 */ /* 0x000e760000000000 */
[----:B-1----:R1:W2:Y:S01]  /*0540*/  SYNCS.EXCH.64 URZ, [UR8], UR4 ;  /* 0x00000004083f75b2 */ /* 0x0022a20008000100 */
[----:B------:R1:W3:Y:S01]  /*0550*/  SYNCS.EXCH.64 URZ, [UR8+0x20], UR6 ;  /* 0x00002006083f75b2 */ /* 0x0002e20008000100 */
[----:B------:R1:W4:Y:S01]  /*0560*/  SYNCS.EXCH.64 URZ, [UR8+0x8], UR4 ;  /* 0x00000804083f75b2 */ /* 0x0003220008000100 */
[----:B------:R1:W1:Y:S01]  /*0570*/  SYNCS.EXCH.64 URZ, [UR8+0x28], UR6 ;  /* 0x00002806083f75b2 */ /* 0x0002620008000100 */
[----:B------:R1:W1:Y:S01]  /*0580*/  SYNCS.EXCH.64 URZ, [UR8+0x10], UR4 ;  /* 0x00001004083f75b2 */ /* 0x0002620008000100 */
[----:B------:R1:W1:Y:S01]  /*0590*/  SYNCS.EXCH.64 URZ, [UR8+0x30], UR6 ;  /* 0x00003006083f75b2 */ /* 0x0002620008000100 */
[----:B------:R1:W1:Y:S01]  /*05a0*/  SYNCS.EXCH.64 URZ, [UR8+0x18], UR4 ;  /* 0x00001804083f75b2 */ /* 0x0002620008000100 */
[----:B------:R1:W1:Y:S01]  /*05b0*/  SYNCS.EXCH.64 URZ, [UR8+0x38], UR6 ;  /* 0x00003806083f75b2 */ /* 0x0002620008000100 */
[----:B------:R-:W-:Y:S01]  /*05c0*/  NOP ;  /* 0x0000000000007918 */ /* 0x000fe20000000000 */
.L_x_6:
[----:B------:R-:W5:Y:S01]  /*05d0*/  SHFL.IDX PT, R3, R6, RZ, 0x1f ;  /* 0x00001fff06037589 */ /* 0x000f6200000e0000 */
[----:B------:R-:W1:Y:S01]  /*05e0*/  LDC R2, c[0x0][0x904] ;  /* 0x00024100ff027b82 */ /* 0x000e620000000800 */
[----:B------:R-:W-:Y:S01]  /*05f0*/  NOP ;  /* 0x0000000000007918 */ /* 0x000fe20000000000 */
[----:B-----5:R-:W-:-:S13]  /*0600*/  ISETP.NE.AND P1, PT, R3, RZ, PT ;  /* 0x000000ff0300720c */ /* 0x020fda0003f25270 */
[----:B------:R-:W-:Y:S05]  /*0610*/  @P1 BRA `(.L_x_7) ;  /* 0x0000000000581947 */ /* 0x000fea0003800000 */
[----:B-1----:R-:W1:Y:S01]  /*0620*/  S2UR UR5, SR_CgaCtaId ;  /* 0x00000000000579c3 */ /* 0x002e620000008800 */
[----:B------:R-:W-:Y:S01]  /*0630*/  UMOV UR4, 0x400 ;  /* 0x0000040000047882 */ /* 0x000fe20000000000 */
[----:B------:R-:W-:Y:S01]  /*0640*/  UMOV UR6, 0x20 ;  /* 0x0000002000067882 */ /* 0x000fe20000000000 */
[----:B------:R-:W-:Y:S01]  /*0650*/  UMOV UR7, 0x100 ;  /* 0x0000010000077882 */ /* 0x000fe20000000000 */
[----:B------:R-:W-:Y:S01]  /*0660*/  ELECT P1, URZ, PT ;  /* 0x00000000003f782f */ /* 0x000fe20003820000 */
[----:B-1----:R-:W-:Y:S02]  /*0670*/  ULEA UR8, UR5, UR4, 0x18 ;  /* 0x0000000405087291 */ /* 0x002fe4000f8ec03f */
[----:B------:R-:W-:-:S04]  /*0680*/  UIADD3 UR4, -UR6, 0x100000, URZ ;  /* 0x0010000006047890 */ /* 0x000fc8000fffe13f */
[----:B------:R-:W-:Y:S02]  /*0690*/  USHF.L.U32 UR5, UR4, 0xb, URZ ;  /* 0x0000000b04057899 */ /* 0x000fe4000800063f */
[----:B------:R-:W-:Y:S02]  /*06a0*/  USHF.L.U32 UR4, UR4, 0x1, URZ ;  /* 0x0000000104047899 */ /* 0x000fe4000800063f */
[----:B------:R-:W-:-:S04]  /*06b0*/  UIADD3 UR6, -UR7, 0x100000, URZ ;  /* 0x0010000007067890 */ /* 0x000fc8000fffe13f */
[----:B------:R-:W-:Y:S02]  /*06c0*/  USHF.L.U32 UR7, UR6, 0xb, URZ ;  /* 0x0000000b06077899 */ /* 0x000fe4000800063f */
[----:B------:R-:W-:Y:S01]  /*06d0*/  USHF.L.U32 UR6, UR6, 0x1, URZ ;  /* 0x0000000106067899 */ /* 0x000fe2000800063f */
[----:B------:R-:W1:Y:S03]  /*06e0*/  FENCE.VIEW.ASYNC.S ;  /* 0x00000000000073c6 */ /* 0x000e660000000000 */
[----:B-1----:R1:W1:Y:S08]  /*06f0*/  SYNCS.EXCH.64 URZ, [UR8+0x40], UR4 ;  /* 0x00004004083f75b2 */ /* 0x0022700008000100 */
[----:B------:R1:W1:Y:S01]  /*0700*/  SYNCS.EXCH.64 URZ, [UR8+0x60], UR6 ;  /* 0x00006006083f75b2 */ /* 0x0002620008000100 */
[----:B------:R1:W1:Y:S01]  /*0710*/  SYNCS.EXCH.64 URZ, [UR8+0x48], UR4 ;  /* 0x00004804083f75b2 */ /* 0x0002620008000100 */
[----:B------:R1:W1:Y:S01]  /*0720*/  SYNCS.EXCH.64 URZ, [UR8+0x68], UR6 ;  /* 0x00006806083f75b2 */ /* 0x0002620008000100 */
[----:B------:R1:W1:Y:S01]  /*0730*/  SYNCS.EXCH.64 URZ, [UR8+0x50], UR4 ;  /* 0x00005004083f75b2 */ /* 0x0002620008000100 */
[----:B------:R1:W1:Y:S01]  /*0740*/  SYNCS.EXCH.64 URZ, [UR8+0x70], UR6 ;  /* 0x00007006083f75b2 */ /* 0x0002620008000100 */
[----:B------:R1:W1:Y:S01]  /*0750*/  SYNCS.EXCH.64 URZ, [UR8+0x58], UR4 ;  /* 0x00005804083f75b2 */ /* 0x0002620008000100 */
[----:B------:R1:W1:Y:S01]  /*0760*/  SYNCS.EXCH.64 URZ, [UR8+0x78], UR6 ;  /* 0x00007806083f75b2 */ /* 0x0002620008000100 */
[----:B------:R-:W-:Y:S01]  /*0770*/  NOP ;  /* 0x0000000000007918 */ /* 0x000fe20000000000 */
.L_x_7:
[----:B------:R-:W5:Y:S01]  /*0780*/  SHFL.IDX PT, R6, R6, RZ, 0x1f ;  /* 0x00001fff06067589 */ /* 0x000f6200000e0000 */
[----:B-1----:R-:W-:Y:S02]  /*0790*/  ISETP.NE.AND P6, PT, R2, 0x1, PT ;  /* 0x000000010200780c */ /* 0x002fe40003fc5270 */
[----:B------:R-:W-:Y:S01]  /*07a0*/  ELECT P1, URZ, PT ;  /* 0x00000000003f782f */ /* 0x000fe20003820000 */
[----:B------:R-:W1:Y:S01]  /*07b0*/  S2UR UR37, SR_CgaCtaId ;  /* 0x00000000002579c3 */ /* 0x000e620000008800 */
[----:B------:R-:W2:Y:S01]  /*07c0*/  S2R R3, SR_CTAID.Y ;  /* 0x0000000000037919 */ /* 0x000ea20000002600 */
[----:B------:R-:W-:Y:S01]  /*07d0*/  UMOV UR4, 0x20 ;  /* 0x0000002000047882 */ /* 0x000fe20000000000 */
[----:B------:R-:W-:Y:S01]  /*07e0*/  ISETP.NE.AND P4, PT, R0, RZ, PT ;  /* 0x000000ff0000720c */ /* 0x000fe20003f85270 */
[----:B------:R-:W-:Y:S01]  /*07f0*/  NOP ;  /* 0x0000000000007918 */ /* 0x000fe20000000000 */
[----:B------:R-:W3:Y:S01]  /*0800*/  S2R R8, SR_CTAID.X ;  /* 0x0000000000087919 */ /* 0x000ee20000002500 */
[----:B------:R-:W-:Y:S01]  /*0810*/  P2R R7, PR, RZ, 0x40 ;  /* 0x00000040ff077803 */ /* 0x000fe20000000000 */
[----:B------:R-:W-:Y:S01]  /*0820*/  IMAD.MOV.U32 R9, RZ, RZ, RZ ;  /* 0x000000ffff097224 */ /* 0x000fe200078e00ff */
[----:B------:R-:W-:Y:S02]  /*0830*/  BSSY B6, `(.L_x_8) ;  /* 0x00009d2000067945 */ /* 0x000fe40003800000 */
[----:B------:R-:W3:Y:S01]  /*0840*/  @P6 LDC R17, c[0x0][0x10] ;  /* 0x00000400ff116b82 */ /* 0x000ee20000000800 */
[----:B------:R-:W-:-:S07]  /*0850*/  @P6 IMAD.MOV.U32 R7, RZ, RZ, RZ ;  /* 0x000000ffff076224 */ /* 0x000fce00078e00ff */
[----:B------:R-:W4:Y:S01]  /*0860*/  @!P6 LDC R11, c[0x0][0xc] ;  /* 0x00000300ff0beb82 */ /* 0x000f220000000800 */
[----:B-----5:R-:W-:Y:S02]  /*0870*/  ISETP.NE.OR P2, PT, R6, RZ, !P1 ;  /* 0x000000ff0600720c */ /* 0x020fe40004f45670 */
[----:B------:R-:W-:-:S04]  /*0880*/  ISETP.EQ.OR P1, PT, R0, 0x3, !P4 ;  /* 0x000000030000780c */ /* 0x000fc80006722670 */
[----:B------:R-:W-:-:S04]  /*0890*/  ISETP.EQ.AND P1, PT, R10, RZ, P1 ;  /* 0x000000ff0a00720c */ /* 0x000fc80000f22270 */
[----:B------:R-:W-:Y:S01]  /*08a0*/  SEL R22, RZ, 0x1, !P1 ;  /* 0x00000001ff167807 */ /* 0x000fe20004800000 */
[----:B--2---:R-:W-:Y:S02]  /*08b0*/  @P6 IMAD.MOV.U32 R6, RZ, RZ, R3 ;  /* 0x000000ffff066224 */ /* 0x004fe400078e0003 */
[----:B------:R-:W-:Y:S01]  /*08c0*/  VOTEU.ALL UP0, P2 ;  /* 0x00000000003f7886 */ /* 0x000fe20001000000 */
[----:B------:R-:W-:Y:S01]  /*08d0*/  VOTEU.ALL UP1, P2 ;  /* 0x00000000003f7886 */ /* 0x000fe20001020000 */
[----:B---3--:R-:W-:Y:S01]  /*08e0*/  @P6 IMAD.WIDE.U32 R16, R8, R17, R6 ;  /* 0x0000001108106225 */ /* 0x008fe200078e0006 */
[----:B------:R-:W-:Y:S02]  /*08f0*/  @P6 MOV R7, RZ ;  /* 0x000000ff00076202 */ /* 0x000fe40000000f00 */
[----:B------:R-:W-:Y:S01]  /*0900*/  @!UP0 UMOV UR6, 0x400 ;  /* 0x0000040000068882 */ /* 0x000fe20000000000 */
[----:B------:R-:W-:-:S04]  /*0910*/  @!UP0 UIADD3 UR4, -UR4, 0x100000, URZ ;  /* 0x0010000004048890 */ /* 0x000fc8000fffe13f */
[----:B------:R-:W-:Y:S02]  /*0920*/  @!UP0 USHF.L.U32 UR5, UR4, 0xb, URZ ;  /* 0x0000000b04058899 */ /* 0x000fe4000800063f */
[----:B------:R-:W-:Y:S02]  /*0930*/  @!UP0 USHF.L.U32 UR4, UR4, 0x1, URZ ;  /* 0x0000000104048899 */ /* 0x000fe4000800063f */
[----:B-1----:R-:W-:Y:S01]  /*0940*/  @!UP0 ULEA UR8, UR37, UR6, 0x18 ;  /* 0x0000000625088291 */ /* 0x002fe2000f8ec03f */
[----:B------:R-:W-:Y:S01]  /*0950*/  @P6 IMAD.IADD R17, R17, 0x1, R7 ;  /* 0x0000000111116824 */ /* 0x000fe200078e0207 */
[----:B------:R-:W-:Y:S01]  /*0960*/  VOTEU.ALL UP0, P2 ;  /* 0x00000000003f7886 */ /* 0x000fe20001000000 */
[C---:B------:R-:W-:Y:S01]  /*0970*/  ISETP.NE.AND P2, PT, R10.reuse, RZ, PT ;  /* 0x000000ff0a00720c */ /* 0x040fe20003f45270 */
[----:B------:R-:W-:Y:S01]  /*0980*/  ULDC UR6, c[0x0][0xc] ;  /* 0x0000030000067ab9 */ /* 0x000fe20000000800 */
[----:B------:R-:W-:Y:S01]  /*0990*/  ULDC UR7, c[0x0][0x10] ;  /* 0x0000040000077ab9 */ /* 0x000fe20000000800 */
[----:B------:R-:W-:Y:S01]  /*09a0*/  VIADD R10, R10, 0xffffffff ;  /* 0xffffffff0a0a7836 */ /* 0x000fe20000000000 */
[----:B------:R-:W-:Y:S01]  /*09b0*/  ISETP.EQ.AND P5, PT, R0, 0x2, !P2 ;  /* 0x000000020000780c */ /* 0x000fe200057a2270 */
[----:B----4-:R-:W-:-:S03]  /*09c0*/  @!P6 IMAD.WIDE.U32 R6, R11, R3, R8 ;  /* 0x000000030b06e225 */ /* 0x010fc600078e0008 */
[----:B------:R-:W-:Y:S01]  /*09d0*/  ISETP.GE.U32.AND P1, PT, R10, 0x2, PT ;  /* 0x000000020a00780c */ /* 0x000fe20003f26070 */
[----:B------:R-:W1:Y:S02]  /*09e0*/  FENCE.VIEW.ASYNC.S ;  /* 0x00000000000073c6 */ /* 0x000e640000000000 */
[----:B-1----:R-:W1:Y:S01]  /*09f0*/  @!UP0 SYNCS.EXCH.64 URZ, [UR8+0x80], UR4 ;  /* 0x00008004083f85b2 */ /* 0x002e620008000100 */
[----:B------:R-:W-:Y:S01]  /*0a00*/  SEL R19, RZ, 0x1, !P5 ;  /* 0x00000001ff137807 */ /* 0x000fe20006800000 */
[----:B------:R-:W-:Y:S01]  /*0a10*/  @!P6 IMAD.MOV.U32 R17, RZ, RZ, R7 ;  /* 0x000000ffff11e224 */ /* 0x000fe200078e0007 */
[----:B------:R-:W-:Y:S02]  /*0a20*/  @!P6 MOV R16, R6 ;  /* 0x000000060010e202 */ /* 0x000fe40000000f00 */
[----:B------:R-:W-:Y:S02]  /*0a30*/  SEL R19, R19, 0x2, P1 ;  /* 0x0000000213137807 */ /* 0x000fe40000800000 */
[----:B------:R-:W-:Y:S01]  /*0a40*/  SEL R22, R22, 0x2, P1 ;  /* 0x0000000216167807 */ /* 0x000fe20000800000 */
[----:B------:R2:W1:Y:S01]  /*0a50*/  @!UP1 SYNCS.EXCH.64 URZ, [UR8+0x88], UR4 ;  /* 0x00008804083f95b2 */ /* 0x0004620008000100 */
[----:B------:R-:W-:Y:S01]  /*0a60*/  NOP ;  /* 0x0000000000007918 */ /* 0x000fe20000000000 */
[----:B--2---:R-:W-:-:S03]  /*0a70*/  UIMAD.WIDE.U32 UR4, UR6, UR7, URZ ;  /* 0x00000007060472a5 */ /* 0x004fc6000f8e003f */
[----:B------:R-:W-:Y:S02]  /*0a80*/  ULDC UR6, c[0x0][0x14] ;  /* 0x0000050000067ab9 */ /* 0x000fe40000000800 */
[----:B------:R-:W-:Y:S02]  /*0a90*/  UIMAD.WIDE.U32 UR46, UR4, UR6, URZ ;  /* 0x00000006042e72a5 */ /* 0x000fe4000f8e003f */
[----:B------:R-:W-:-:S04]  /*0aa0*/  UIMAD UR38, UR5, UR6, URZ ;  /* 0x00000006052672a4 */ /* 0x000fc8000f8e023f */
[----:B------:R-:W-:Y:S01]  /*0ab0*/  UIADD3 UR38, UR47, UR38, URZ ;  /* 0x000000262f267290 */ /* 0x000fe2000fffe03f */
[----:B-1----:R-:W-:Y:S06]  /*0ac0*/  BAR.SYNC.DEFER_BLOCKING 0x0 ;  /* 0x0000000000007b1d */ /* 0x002fec0000010000 */
[----:B------:R-:W-:Y:S05]  /*0ad0*/  @!P2 BRA `(.L_x_9) ;  /* 0x0000006c0008a947 */ /* 0x000fea0003800000 */
[----:B------:R-:W-:-:S13]  /*0ae0*/  ISETP.GT.U32.AND P0, PT, R10, 0x1, PT ;  /* 0x000000010a00780c */ /* 0x000fda0003f04070 */
[----:B------:R-:W-:Y:S05]  /*0af0*/  @P0 BRA `(.L_x_10) ;  /* 0x0000009800940947 */ /* 0x000fea0003800000 */
[----:B------:R-:W-:Y:S01]  /*0b00*/  ULDC.64 UR4, c[0x0][0x8f8] ;  /* 0x00023e0000047ab9 */ /* 0x000fe20000000a00 */
[----:B------:R-:W-:Y:S01]  /*0b10*/  UMOV UR43, 0xffffffff ;  /* 0xffffffff002b7882 */ /* 0x000fe20000000000 */
[----:B------:R-:W-:Y:S01]  /*0b20*/  ISETP.GE.U32.AND P0, PT, R16, UR4, PT ;  /* 0x0000000410007c0c */ /* 0x000fe2000bf06070 */
[----:B------:R-:W-:Y:S01]  /*0b30*/  IMAD.MOV.U32 R154, RZ, RZ, -0x1 ;  /* 0xffffffffff9a7424 */ /* 0x000fe200078e00ff */
[----:B------:R-:W-:Y:S01]  /*0b40*/  PRMT R152, RZ, 0x7610, R152 ;  /* 0x00007610ff987816 */ /* 0x000fe20000000098 */
[----:B------:R-:W-:Y:S01]  /*0b50*/  IMAD.MOV.U32 R153, RZ, RZ, -0x1 ;  /* 0xffffffffff997424 */ /* 0x000fe200078e00ff */
[----:B------:R-:W-:Y:S02]  /*0b60*/  ISETP.GE.U32.AND.EX P0, PT, R17, UR5, PT, P0 ;  /* 0x0000000511007c0c */ /* 0x000fe4000bf06100 */
[----:B------:R-:W-:-:S11]  /*0b70*/  PRMT R0, RZ, 0x7610, R0 ;  /* 0x00007610ff007816 */ /* 0x000fd60000000000 */
[----:B------:R-:W-:Y:S05]  /*0b80*/  @P0 BRA `(.L_x_11) ;  /* 0x0000000400600947 */ /* 0x000fea0003800000 */
[----:B------:R-:W1:Y:S01]  /*0b90*/  LDC.64 R14, c[0x0][0x8d0] ;  /* 0x00023400ff0e7b82 */ /* 0x000e620000000a00 */
[----:B------:R-:W-:Y:S01]  /*0ba0*/  MOV R4, R16 ;  /* 0x0000001000047202 */ /* 0x000fe20000000f00 */
[----:B------:R-:W-:-:S06]  /*0bb0*/  IMAD.MOV.U32 R5, RZ, RZ, R17 ;  /* 0x000000ffff057224 */ /* 0x000fcc00078e0011 */
[----:B------:R-:W2:Y:S08]  /*0bc0*/  LDC R0, c[0x0][0x8d8] ;  /* 0x00023600ff007b82 */ /* 0x000eb00000000800 */
[----:B------:R-:W3:Y:S01]  /*0bd0*/  LDC.64 R20, c[0x0][0x8c8] ;  /* 0x00023200ff147b82 */ /* 0x000ee20000000a00 */
[----:B-1----:R-:W-:-:S04]  /*0be0*/  ISETP.NE.U32.AND P0, PT, R14, RZ, PT ;  /* 0x000000ff0e00720c */ /* 0x002fc80003f05070 */
[----:B------:R-:W-:-:S13]  /*0bf0*/  ISETP.NE.AND.EX P0, PT, R15, RZ, PT, P0 ;  /* 0x000000ff0f00720c */ /* 0x000fda0003f05300 */
[----:B--23--:R-:W-:Y:S05]  /*0c00*/  @!P0 BRA `(.L_x_12) ;  /* 0x0000000000288947 */ /* 0x00cfea0003800000 */
[----:B------:R-:W1:Y:S02]  /*0c10*/  LDC R11, c[0x0][0x8dc] ;  /* 0x00023700ff0b7b82 */ /* 0x000e640000000800 */
[----:B-1----:R-:W-:-:S05]  /*0c20*/  IADD3 R11, P0, R16, R11, RZ ;  /* 0x0000000b100b7210 */ /* 0x002fca0007f1e0ff */
[----:B------:R-:W-:-:S04]  /*0c30*/  IMAD.X R13, RZ, RZ, R17, P0 ;  /* 0x000000ffff0d7224 */ /* 0x000fc800000e0611 */
[----:B------:R-:W-:-:S04]  /*0c40*/  IMAD.WIDE.U32 R4, R13, R14, RZ ;  /* 0x0000000e0d047225 */ /* 0x000fc800078e00ff */
[----:B------:R-:W-:-:S04]  /*0c50*/  IMAD.WIDE.U32 R6, P0, R11, R15, R4 ;  /* 0x0000000f0b067225 */ /* 0x000fc80007800004 */
[----:B------:R-:W-:Y:S01]  /*0c60*/  IMAD.WIDE.U32 R4, R11, R14, RZ ;  /* 0x0000000e0b047225 */ /* 0x000fe200078e00ff */
[----:B------:R-:W-:-:S03]  /*0c70*/  MOV R10, R7 ;  /* 0x00000007000a7202 */ /* 0x000fc60000000f00 */
[----:B------:R-:W-:Y:S01]  /*0c80*/  IMAD.X R11, RZ, RZ, RZ, P0 ;  /* 0x000000ffff0b7224 */ /* 0x000fe200000e06ff */
[----:B------:R-:W-:-:S05]  /*0c90*/  IADD3 RZ, P0, R5, R6, RZ ;  /* 0x0000000605ff7210 */ /* 0x000fca0007f1e0ff */
[----:B------:R-:W-:-:S08]  /*0ca0*/  IMAD.WIDE.U32.X R4, R13, R15, R10, P0 ;  /* 0x0000000f0d047225 */ /* 0x000fd000000e040a */
.L_x_12:
[-CC-:B------:R-:W-:Y:S01]  /*0cb0*/  SHF.R.U64 R25, R4, R0.reuse, R5.reuse ;  /* 0x0000000004197219 */ /* 0x180fe20000001205 */
[----:B------:R-:W1:Y:S01]  /*0cc0*/  LDC.64 R26, c[0x0][0x8e8] ;  /* 0x00023a00ff1a7b82 */ /* 0x000e620000000a00 */
[----:B------:R-:W-:Y:S01]  /*0cd0*/  SHF.R.U32.HI R4, RZ, R0, R5 ;  /* 0x00000000ff047219 */ /* 0x000fe20000011605 */
[----:B------:R-:W-:Y:S01]  /*0ce0*/  ULDC UR4, c[0x0][0x150] ;  /* 0x0000540000047ab9 */ /* 0x000fe20000000800 */
[----:B------:R-:W-:Y:S02]  /*0cf0*/  IADD3 R9, P0, RZ, -R25, RZ ;  /* 0x80000019ff097210 */ /* 0x000fe40007f1e0ff */
[----:B------:R-:W-:-:S03]  /*0d00*/  I2FP.F32.U32 R0, R8 ;  /* 0x0000000800007245 */ /* 0x000fc60000201000 */
[----:B------:R-:W2:Y:S01]  /*0d10*/  LDC R10, c[0x0][0x8c0] ;  /* 0x00023000ff0a7b82 */ /* 0x000ea20000000800 */
[----:B------:R-:W-:Y:S02]  /*0d20*/  IMAD.X R11, RZ, RZ, ~R4, P0 ;  /* 0x000000ffff0b7224 */ /* 0x000fe400000e0e04 */
[----:B------:R-:W-:Y:S01]  /*0d30*/  FMUL R0, R0, UR4 ;  /* 0x0000000400007c20 */ /* 0x000fe20008400000 */
[----:B------:R-:W-:Y:S01]  /*0d40*/  IMAD.WIDE.U32 R4, R9, R20, R16 ;  /* 0x0000001409047225 */ /* 0x000fe200078e0010 */
[----:B------:R-:W-:-:S03]  /*0d50*/  ULDC UR4, c[0x0][0x154] ;  /* 0x0000550000047ab9 */ /* 0x000fc60000000800 */
[----:B------:R-:W-:Y:S01]  /*0d60*/  IMAD R6, R11, R20, RZ ;  /* 0x000000140b067224 */ /* 0x000fe200078e02ff */
[----:B------:R-:W3:Y:S01]  /*0d70*/  LDC R7, c[0x0][0x144] ;  /* 0x00005100ff077b82 */ /* 0x000ee20000000800 */
[----:B------:R-:W4:Y:S02]  /*0d80*/  F2I.U32.TRUNC.NTZ R0, R0 ;  /* 0x0000000000007305 */ /* 0x000f24000020f000 */
[----:B------:R-:W-:-:S04]  /*0d90*/  IMAD R9, R9, R21, R6 ;  /* 0x0000001509097224 */ /* 0x000fc800078e0206 */
[----:B------:R-:W-:Y:S01]  /*0da0*/  IMAD.IADD R9, R5, 0x1, R9 ;  /* 0x0000000105097824 */ /* 0x000fe200078e0209 */
[----:B------:R-:W5:Y:S01]  /*0db0*/  LDC R12, c[0x0][0x8b0] ;  /* 0x00022c00ff0c7b82 */ /* 0x000f620000000800 */
[----:B-1----:R-:W-:-:S04]  /*0dc0*/  ISETP.NE.U32.AND P0, PT, R26, RZ, PT ;  /* 0x000000ff1a00720c */ /* 0x002fc80003f05070 */
[----:B------:R-:W-:-:S03]  /*0dd0*/  ISETP.NE.AND.EX P0, PT, R27, RZ, PT, P0 ;  /* 0x000000ff1b00720c */ /* 0x000fc60003f05300 */
[----:B------:R-:W1:Y:S01]  /*0de0*/  LDC R11, c[0x0][0x900] ;  /* 0x00024000ff0b7b82 */ /* 0x000e620000000800 */
[-CC-:B--2---:R-:W-:Y:S01]  /*0df0*/  SHF.R.U64 R20, R4, R10.reuse, R9.reuse ;  /* 0x0000000a04147219 */ /* 0x184fe20000001209 */
[----:B----4-:R-:W-:Y:S01]  /*0e00*/  IMAD.MOV R5, RZ, RZ, -R0 ;  /* 0x000000ffff057224 */ /* 0x010fe200078e0a00 */
[----:B------:R-:W-:Y:S02]  /*0e10*/  I2FP.F32.U32 R4, R3 ;  /* 0x0000000300047245 */ /* 0x000fe40000201000 */
[----:B------:R-:W-:Y:S01]  /*0e20*/  SHF.R.U32.HI R9, RZ, R10, R9 ;  /* 0x0000000aff097219 */ /* 0x000fe20000011609 */
[----:B------:R-:W-:Y:S02]  /*0e30*/  IMAD.MOV.U32 R10, RZ, RZ, 0x1 ;  /* 0x00000001ff0a7424 */ /* 0x000fe400078e00ff */
[----:B------:R-:W2:Y:S01]  /*0e40*/  LDC R14, c[0x0][0x148] ;  /* 0x00005200ff0e7b82 */ /* 0x000ea20000000800 */
[----:B---3--:R-:W-:Y:S02]  /*0e50*/  IMAD R0, R7, R5, R8 ;  /* 0x0000000507007224 */ /* 0x008fe400078e0208 */
[----:B------:R-:W-:Y:S01]  /*0e60*/  FMUL R5, R4, UR4 ;  /* 0x0000000404057c20 */ /* 0x000fe20008400000 */
[----:B------:R-:W-:-:S04]  /*0e70*/  MOV R4, 0xffffffff ;  /* 0xffffffff00047802 */ /* 0x000fc80000000f00 */
[----:B------:R-:W3:Y:S01]  /*0e80*/  LDC R24, c[0x0][0x8a8] ;  /* 0x00022a00ff187b82 */ /* 0x000ee20000000800 */
[-CC-:B-----5:R-:W-:Y:S02]  /*0e90*/  SHF.R.U64 R28, R20, R12.reuse, R9.reuse ;  /* 0x0000000c141c7219 */ /* 0x1a0fe40000001209 */
[----:B------:R-:W-:Y:S02]  /*0ea0*/  SHF.R.U32.HI R6, RZ, R12, R9 ;  /* 0x0000000cff067219 */ /* 0x000fe40000011609 */
[----:B------:R4:W1:Y:S03]  /*0eb0*/  F2I.U32.TRUNC.NTZ R12, R5 ;  /* 0x00000005000c7305 */ /* 0x000866000020f000 */
[----:B------:R-:W2:Y:S01]  /*0ec0*/  LDC R15, c[0x0][0x8f0] ;  /* 0x00023c00ff0f7b82 */ /* 0x000ea20000000800 */
[-C--:B-1----:R-:W-:Y:S02]  /*0ed0*/  SHF.R.U64 R30, R28, R11.reuse, R6 ;  /* 0x0000000b1c1e7219 */ /* 0x082fe40000001206 */
[----:B------:R-:W-:-:S02]  /*0ee0*/  SHF.L.U32 R4, R4, R11, RZ ;  /* 0x0000000b04047219 */ /* 0x000fc400000006ff */
[-C--:B------:R-:W-:Y:S02]  /*0ef0*/  SHF.R.U32.HI R6, RZ, R11.reuse, R6 ;  /* 0x0000000bff067219 */ /* 0x080fe40000011606 */
[----:B------:R-:W-:Y:S01]  /*0f00*/  SHF.L.U32 R10, R10, R11, RZ ;  /* 0x0000000b0a0a7219 */ /* 0x000fe200000006ff */
[----:B------:R-:W1:Y:S01]  /*0f10*/  LDC R21, c[0x0][0x8e0] ;  /* 0x00023800ff157b82 */ /* 0x000e620000000800 */
[----:B------:R-:W-:Y:S01]  /*0f20*/  LOP3.LUT R11, RZ, R4, RZ, 0x33, !PT ;  /* 0x00000004ff0b7212 */ /* 0x000fe200078e33ff */
[----:B------:R-:W-:Y:S02]  /*0f30*/  IMAD.MOV.U32 R4, RZ, RZ, R30 ;  /* 0x000000ffff047224 */ /* 0x000fe400078e001e */
[----:B----4-:R-:W-:-:S04]  /*0f40*/  IMAD.MOV.U32 R5, RZ, RZ, R6 ;  /* 0x000000ffff057224 */ /* 0x010fc800078e0006 */
[----:B------:R-:W4:Y:S01]  /*0f50*/  LDC R23, c[0x0][0x8b8] ;  /* 0x00022e00ff177b82 */ /* 0x000f220000000800 */
[----:B------:R-:W-:Y:S05]  /*0f60*/  @!P0 BRA `(.L_x_13) ;  /* 0x0000000000288947 */ /* 0x000fea0003800000 */
[----:B------:R-:W5:Y:S02]  /*0f70*/  LDC R9, c[0x0][0x8f4] ;  /* 0x00023d00ff097b82 */ /* 0x000f640000000800 */
[----:B-----5:R-:W-:-:S04]  /*0f80*/  IADD3 R9, P0, R30, R9, RZ ;  /* 0x000000091e097210 */ /* 0x020fc80007f1e0ff */
[----:B------:R-:W-:-:S05]  /*0f90*/  IADD3.X R13, RZ, R6, RZ, P0, !PT ;  /* 0x00000006ff0d7210 */ /* 0x000fca00007fe4ff */
[----:B------:R-:W-:-:S04]  /*0fa0*/  IMAD.WIDE.U32 R4, R13, R26, RZ ;  /* 0x0000001a0d047225 */ /* 0x000fc800078e00ff */
[----:B------:R-:W-:-:S04]  /*0fb0*/  IMAD.WIDE.U32 R6, P0, R9, R27, R4 ;  /* 0x0000001b09067225 */ /* 0x000fc80007800004 */
[----:B------:R-:W-:-:S04]  /*0fc0*/  IMAD.WIDE.U32 R4, R9, R26, RZ ;  /* 0x0000001a09047225 */ /* 0x000fc800078e00ff */
[----:B------:R-:W-:Y:S01]  /*0fd0*/  IMAD.X R9, RZ, RZ, RZ, P0 ;  /* 0x000000ffff097224 */ /* 0x000fe200000e06ff */
[----:B------:R-:W-:Y:S01]  /*0fe0*/  IADD3 RZ, P0, R5, R6, RZ ;  /* 0x0000000605ff7210 */ /* 0x000fe20007f1e0ff */
[----:B------:R-:W-:-:S04]  /*0ff0*/  IMAD.MOV.U32 R8, RZ, RZ, R7 ;  /* 0x000000ffff087224 */ /* 0x000fc800078e0007 */
[----:B------:R-:W-:-:S08]  /*1000*/  IMAD.WIDE.U32.X R4, R13, R27, R8, P0 ;  /* 0x0000001b0d047225 */ /* 0x000fd000000e0408 */
.L_x_13:
[----:B--2---:R-:W-:Y:S01]  /*1010*/  SHF.R.U64 R4, R4, R15, R5 ;  /* 0x0000000f04047219 */ /* 0x004fe20000001205 */
[----:B------:R-:W-:Y:S01]  /*1020*/  IMAD.MOV R12, RZ, RZ, -R12 ;  /* 0x000000ffff0c7224 */ /* 0x000fe200078e0a0c */
[----:B------:R-:W-:Y:S02]  /*1030*/  LOP3.LUT R11, R28, R11, RZ, 0xc0, !PT ;  /* 0x0000000b1c0b7212 */ /* 0x000fe400078ec0ff */
[----:B---3--:R-:W-:Y:S01]  /*1040*/  IADD3 R5, R24, -0x1, RZ ;  /* 0xffffffff18057810 */ /* 0x008fe20007ffe0ff */
[----:B------:R-:W-:Y:S01]  /*1050*/  IMAD.MOV R6, RZ, RZ, -R4 ;  /* 0x000000ffff067224 */ /* 0x000fe200078e0a04 */
[----:B------:R-:W-:Y:S01]  /*1060*/  R2UR UR43, R25 ;  /* 0x00000000192b72ca */ /* 0x000fe200000e0000 */
[----:B------:R-:W-:Y:S01]  /*1070*/  @P6 IMAD R0, R14, R12, R3 ;  /* 0x0000000c0e006224 */ /* 0x000fe200078e0203 */
[----:B------:R-:W-:Y:S01]  /*1080*/  LOP3.LUT R5, R20, R5, RZ, 0xc0, !PT ;  /* 0x0000000514057212 */ /* 0x000fe200078ec0ff */
[----:B------:R-:W-:Y:S02]  /*1090*/  IMAD R11, R10, R4, R11 ;  /* 0x000000040a0b7224 */ /* 0x000fe400078e020b */
[----:B-1----:R-:W-:-:S02]  /*10a0*/  IMAD R3, R6, R21, R30 ;  /* 0x0000001506037224 */ /* 0x002fc400078e021e */
[----:B----4-:R-:W-:Y:S02]  /*10b0*/  IMAD R0, R11, R23, R0 ;  /* 0x000000170b007224 */ /* 0x010fe400078e0200 */
[----:B------:R-:W-:Y:S02]  /*10c0*/  IMAD R3, R3, R24, R5 ;  /* 0x0000001803037224 */ /* 0x000fe400078e0205 */
[----:B------:R-:W-:-:S03]  /*10d0*/  IMAD.MOV.U32 R4, RZ, RZ, 0x1 ;  /* 0x00000001ff047424 */ /* 0x000fc600078e00ff */
[----:B------:R-:W-:Y:S02]  /*10e0*/  SEL R153, R3, R0, !P6 ;  /* 0x0000000003997207 */ /* 0x000fe40007000000 */
[----:B------:R-:W-:Y:S02]  /*10f0*/  SEL R154, R0, R3, !P6 ;  /* 0x00000003009a7207 */ /* 0x000fe40007000000 */
[----:B------:R-:W-:-:S07]  /*1100*/  PRMT R0, R4, 0x7610, R0 ;  /* 0x0000761004007816 */ /* 0x000fce0000000000 */
.L_x_11:
[----:B------:R-:W-:-:S08]  /*1110*/  NOP ;  /* 0x0000000000007918 */ /* 0x000fd00000000000 */
[----:B------:R-:W1:Y:S02]  /*1120*/  USETMAXREG.TRY_ALLOC.CTAPOOL UP0, 0xe8 ;  /* 0x000000e8000079c8 */ /* 0x000e640008000600 */
[----:B-1----:R-:W-:-:S13]  /*1130*/  PLOP3.LUT P0, PT, PT, PT, UP0, 0x80, 0x0 ;  /* 0x000000000000781c */ /* 0x002fda0003f0f008 */
[----:B------:R-:W-:Y:S05]  /*1140*/  @!P0 BRA `(.L_x_11) ;  /* 0xfffffffc00f08947 */ /* 0x000fea000383ffff */
[----:B------:R-:W-:Y:S02]  /*1150*/  ULDC.64 UR4, c[0x0][0x590] ;  /* 0x0001640000047ab9 */ /* 0x000fe40000000a00 */
[----:B------:R-:W-:Y:S01]  /*1160*/  IMAD.U32 R165, RZ, RZ, UR4 ;  /* 0x00000004ffa57e24 */ /* 0x000fe2000f8e00ff */
[----:B------:R-:W-:-:S04]  /*1170*/  MOV R164, UR5 ;  /* 0x0000000500a47c02 */ /* 0x000fc80008000f00 */
[----:B------:R-:W-:-:S04]  /*1180*/  ISETP.NE.U32.AND P0, PT, R165, RZ, PT ;  /* 0x000000ffa500720c */ /* 0x000fc80003f05070 */
[----:B------:R-:W-:-:S13]  /*1190*/  ISETP.NE.AND.EX P0, PT, R164, RZ, PT, P0 ;  /* 0x000000ffa400720c */ /* 0x000fda0003f05300 */
[----:B------:R-:W-:Y:S05]  /*11a0*/  @P0 BRA `(.L_x_14) ;  /* 0x00000000002c0947 */ /* 0x000fea0003800000 */
[----:B------:R-:W-:Y:S02]  /*11b0*/  ULDC.64 UR4, c[0x0][0x588] ;  /* 0x0001620000047ab9 */ /* 0x000fe40000000a00 */
[----:B------:R-:W-:-:S04]  /*11c0*/  ISETP.NE.U32.AND P0, PT, RZ, UR4, PT ;  /* 0x00000004ff007c0c */ /* 0x000fc8000bf05070 */
[----:B------:R-:W-:-:S13]  /*11d0*/  ISETP.NE.AND.EX P0, PT, RZ, UR5, PT, P0 ;  /* 0x00000005ff007c0c */ /* 0x000fda000bf05300 */
[----:B------:R-:W-:Y:S05]  /*11e0*/  @!P0 BRA `(.L_x_15) ;  /* 0x0000000000108947 */ /* 0x000fea0003800000 */
[----:B------:R-:W1:Y:S02]  /*11f0*/  LDC.64 R162, c[0x0][0x588] ;  /* 0x00016200ffa27b82 */ /* 0x000e640000000a00 */
[----:B-1----:R1:W5:Y:S01]  /*1200*/  LDG.E R162, desc[UR48][R162.64] ;  /* 0x00000030a2a27981 */ /* 0x002362000c1e1900 */
[----:B------:R-:W-:Y:S01]  /*1210*/  IMAD.MOV.U32 R152, RZ, RZ, 0x1 ;  /* 0x00000001ff987424 */ /* 0x000fe200078e00ff */
[----:B------:R-:W-:Y:S06]  /*1220*/  BRA `(.L_x_14) ;  /* 0x00000000000c7947 */ /* 0x000fec0003800000 */
.L_x_15:
[----:B------:R-:W-:Y:S01]  /*1230*/  ULDC UR4, c[0x0][0x580] ;  /* 0x0001600000047ab9 */ /* 0x000fe20000000800 */
[----:B------:R-:W-:Y:S02]  /*1240*/  IMAD.MOV.U32 R152, RZ, RZ, 0x1 ;  /* 0x00000001ff987424 */ /* 0x000fe400078e00ff */
[----:B------:R-:W-:-:S07]  /*1250*/  IMAD.U32 R162, RZ, RZ, UR4 ;  /* 0x00000004ffa27e24 */ /* 0x000fce000f8e00ff */
.L_x_14:
[----:B------:R-:W-:Y:S02]  /*1260*/  ULDC.64 UR4, c[0x0][0x5b0] ;  /* 0x00016c0000047ab9 */ /* 0x000fe40000000a00 */
[----:B------:R-:W-:-:S04]  /*1270*/  ISETP.NE.U32.AND P0, PT, RZ, UR4, PT ;  /* 0x00000004ff007c0c */ /* 0x000fc8000bf05070 */
[----:B------:R-:W-:-:S13]  /*1280*/  ISETP.NE.AND.EX P0, PT, RZ, UR5, PT, P0 ;  /* 0x00000005ff007c0c */ /* 0x000fda000bf05300 */
[----:B------:R-:W-:Y:S05]  /*1290*/  @P0 BRA `(.L_x_16) ;  /* 0x0000000000240947 */ /* 0x000fea0003800000 */
[----:B------:R-:W-:Y:S02]  /*12a0*/  ULDC.64 UR4, c[0x0][0x5a8] ;  /* 0x00016a0000047ab9 */ /* 0x000fe40000000a00 */
[----:B------:R-:W-:-:S04]  /*12b0*/  ISETP.NE.U32.AND P0, PT, RZ, UR4, PT ;  /* 0x00000004ff007c0c */ /* 0x000fc8000bf05070 */
[----:B------:R-:W-:-:S13]  /*12c0*/  ISETP.NE.AND.EX P0, PT, RZ, UR5, PT, P0 ;  /* 0x00000005ff007c0c */ /* 0x000fda000bf05300 */
[----:B------:R-:W-:Y:S05]  /*12d0*/  @!P0 BRA `(.L_x_17) ;  /* 0x00000000000c8947 */ /* 0x000fea0003800000 */
[----:B------:R-:W2:Y:S02]  /*12e0*/  LDC.64 R160, c[0x0][0x5a8] ;  /* 0x00016a00ffa07b82 */ /* 0x000ea40000000a00 */
[----:B--2---:R2:W5:Y:S01]  /*12f0*/  LDG.E R160, desc[UR48][R160.64] ;  /* 0x00000030a0a07981 */ /* 0x004562000c1e1900 */
[----:B------:R-:W-:Y:S05]  /*1300*/  BRA `(.L_x_16) ;  /* 0x0000000000087947 */ /* 0x000fea0003800000 */
.L_x_17:
[----:B------:R-:W-:Y:S02]  /*1310*/  ULDC UR4, c[0x0][0x5a0] ;  /* 0x0001680000047ab9 */ /* 0x000fe40000000800 */
[----:B------:R-:W-:-:S07]  /*1320*/  MOV R160, UR4 ;  /* 0x0000000400a07c02 */ /* 0x000fce0008000f00 */
.L_x_16:
[----:B------:R-:W-:Y:S01]  /*1330*/  LOP3.LUT P1, RZ, R0, 0xff, RZ, 0xc0, !PT ;  /* 0x000000ff00ff7812 */ /* 0x000fe2000782c0ff */
[----:B------:R-:W-:Y:S01]  /*1340*/  UMOV UR36, URZ ;  /* 0x0000003f00247c82 */ /* 0x000fe20008000000 */
[----:B------:R-:W-:-:S11]  /*1350*/  PLOP3.LUT P0, PT, PT, PT, PT, 0x80, 0x0 ;  /* 0x000000000000781c */ /* 0x000fd60003f0f070 */
[----:B------:R-:W-:Y:S05]  /*1360*/  @!P1 BRA `(.L_x_18) ;  /* 0x0000006000489947 */ /* 0x000fea0003800000 */
[----:B------:R-:W-:Y:S01]  /*1370*/  ULDC UR4, c[0x0][0x28c] ;  /* 0x0000a30000047ab9 */ /* 0x000fe20000000800 */
[----:B------:R-:W-:Y:S01]  /*1380*/  IMAD.MOV.U32 R155, RZ, RZ, 0x10 ;  /* 0x00000010ff9b7424 */ /* 0x000fe200078e00ff */
[----:B------:R-:W-:Y:S01]  /*1390*/  UIADD3 UR4, UR4, 0x3f, URZ ;  /* 0x0000003f04047890 */ /* 0x000fe2000fffe03f */
[----:B------:R-:W-:Y:S01]  /*13a0*/  LOP3.LUT P0, RZ, R18, 0x4, RZ, 0xc0, !PT ;  /* 0x0000000412ff7812 */ /* 0x000fe2000780c0ff */
[--C-:B-----5:R-:W-:Y:S01]  /*13b0*/  IMAD.MOV.U32 R159, RZ, RZ, R162.reuse ;  /* 0x000000ffff9f7224 */ /* 0x120fe200078e00a2 */
[----:B-1----:R-:W-:Y:S01]  /*13c0*/  LOP3.LUT R163, R22, 0x1, RZ, 0xfc, !PT ;  /* 0x0000000116a37812 */ /* 0x002fe200078efcff */
[----:B------:R-:W-:Y:S01]  /*13d0*/  USHF.R.S32.HI UR5, URZ, 0x1f, UR4 ;  /* 0x0000001f3f057899 */ /* 0x000fe20008011404 */
[----:B--2---:R-:W-:Y:S01]  /*13e0*/  LOP3.LUT R161, R19, 0x1, RZ, 0xfc, !PT ;  /* 0x0000000113a17812 */ /* 0x004fe200078efcff */
[----:B------:R-:W-:Y:S01]  /*13f0*/  IMAD.MOV.U32 R156, RZ, RZ, R162 ;  /* 0x000000ffff9c7224 */ /* 0x000fe200078e00a2 */
[C---:B------:R-:W-:Y:S01]  /*1400*/  PRMT R158, R152.reuse, 0x7610, R158 ;  /* 0x00007610989e7816 */ /* 0x040fe2000000009e */
[----:B------:R-:W-:Y:S01]  /*1410*/  ULEA.HI UR5, UR5, UR4, URZ, 0x6 ;  /* 0x0000000405057291 */ /* 0x000fe2000f8f303f */
[----:B------:R-:W-:Y:S01]  /*1420*/  PRMT R157, R152, 0x7610, R157 ;  /* 0x00007610989d7816 */ /* 0x000fe2000000009d */
[----:B------:R-:W-:Y:S01]  /*1430*/  ULDC.64 UR54, c[0x0][0x198] ;  /* 0x0000660000367ab9 */ /* 0x000fe20000000a00 */
[----:B------:R-:W-:Y:S01]  /*1440*/  SEL R155, R155, 0xfffffff0, !P0 ;  /* 0xfffffff09b9b7807 */ /* 0x000fe20004000000 */
[----:B------:R-:W-:Y:S01]  /*1450*/  UMOV UR39, URZ ;  /* 0x0000003f00277c82 */ /* 0x000fe20008000000 */
[----:B------:R-:W-:Y:S01]  /*1460*/  UMOV UR44, URZ ;  /* 0x0000003f002c7c82 */ /* 0x000fe20008000000 */
[----:B------:R-:W-:Y:S01]  /*1470*/  USHF.R.S32.HI UR50, URZ, 0x6, UR5 ;  /* 0x000000063f327899 */ /* 0x000fe20008011405 */
[----:B------:R-:W-:Y:S01]  /*1480*/  UMOV UR45, URZ ;  /* 0x0000003f002d7c82 */ /* 0x000fe20008000000 */
[----:B------:R-:W-:-:S10]  /*1490*/  UMOV UR36, URZ ;  /* 0x0000003f00247c82 */ /* 0x000fd40008000000 */
.L_x_136:
[----:B------:R-:W-:Y:S01]  /*14a0*/  LOP3.LUT R0, R18, 0x80, RZ, 0xc0, !PT ;  /* 0x0000008012007812 */ /* 0x000fe200078ec0ff */
[----:B-1----:R-:W1:Y:S01]  /*14b0*/  S2UR UR51, SR_CgaCtaId ;  /* 0x00000000003379c3 */ /* 0x002e620000008800 */
[----:B------:R-:W-:Y:S02]  /*14c0*/  UMOV UR52, 0x400 ;  /* 0x0000040000347882 */ /* 0x000fe40000000000 */
[----:B------:R-:W-:-:S06]  /*14d0*/  SHF.R.U32.HI R0, RZ, 0x7, R0 ;  /* 0x00000007ff007819 */ /* 0x000fcc0000011600 */
[----:B------:R-:W2:Y:S01]  /*14e0*/  SHFL.IDX PT, R0, R0, RZ, 0x1f ;  /* 0x00001fff00007589 */ /* 0x000ea200000e0000 */
[----:B-1----:R-:W-:Y:S01]  /*14f0*/  ULEA UR52, UR51, UR52, 0x18 ;  /* 0x0000003433347291 */ /* 0x002fe2000f8ec03f */
[----:B--2---:R-:W-:-:S13]  /*1500*/  R2UR UR4, R0 ;  /* 0x00000000000472ca */ /* 0x004fda00000e0000 */
[----:B------:R-:W-:-:S04]  /*1510*/  ULEA.HI UR5, UR4, UR4, URZ, 0x1 ;  /* 0x0000000404057291 */ /* 0x000fc8000f8f083f */
[----:B------:R-:W-:-:S04]  /*1520*/  ULOP3.LUT UR5, UR5, 0x7fffe, URZ, 0xc0, !UPT ;  /* 0x0007fffe05057892 */ /* 0x000fc8000f8ec03f */
[----:B------:R-:W-:-:S03]  /*1530*/  UIADD3 UR5, UR4, -UR5, URZ ;  /* 0x8000000504057290 */ /* 0x000fc6000fffe03f */
[----:B------:R-:W-:Y:S01]  /*1540*/  ULDC UR4, c[0x0][0x28c] ;  /* 0x0000a30000047ab9 */ /* 0x000fe20000000800 */
[----:B------:R-:W-:Y:S01]  /*1550*/  ULEA UR5, UR5, UR52, 0xd ;  /* 0x0000003405057291 */ /* 0x000fe2000f8e683f */
[----:B------:R-:W-:-:S03]  /*1560*/  ISETP.LT.AND P0, PT, RZ, UR4, PT ;  /* 0x00000004ff007c0c */ /* 0x000fc6000bf01270 */
[----:B------:R-:W-:-:S04]  /*1570*/  UIADD3 UR5, UR5, 0x8400, URZ ;  /* 0x0000840005057890 */ /* 0x000fc8000fffe03f */
[----:B------:R-:W-:-:S04]  /*1580*/  USHF.R.U32.HI UR5, URZ, 0x4, UR5 ;  /* 0x000000043f057899 */ /* 0x000fc80008011605 */
[----:B------:R-:W-:-:S04]  /*1590*/  ULOP3.LUT UR5, UR5, 0x3fff, URZ, 0xc0, !UPT ;  /* 0x00003fff05057892 */ /* 0x000fc8000f8ec03f */
[----:B------:R-:W-:Y:S01]  /*15a0*/  ULOP3.LUT UR40, UR5, 0x10000, URZ, 0xfc, !UPT ;  /* 0x0001000005287892 */ /* 0x000fe2000f8efc3f */
[----:B------:R-:W-:Y:S11]  /*15b0*/  @P0 BRA `(.L_x_19) ;  /* 0x0000000000400947 */ /* 0x000ff60003800000 */
[----:B------:R-:W-:Y:S01]  /*15c0*/  MOV R0, 0x0 ;  /* 0x0000000000007802 */ /* 0x000fe20000000f00 */
[----:B------:R-:W-:Y:S01]  /*15d0*/  ULDC.64 UR4, c[0x4][0x70] ;  /* 0x01001c0000047ab9 */ /* 0x000fe20000000a00 */
[----:B------:R-:W-:Y:S01]  /*15e0*/  ULDC.64 UR6, c[0x4][0x8] ;  /* 0x0100020000067ab9 */ /* 0x000fe20000000a00 */
[----:B------:R-:W-:Y:S01]  /*15f0*/  MOV R4, UR4 ;  /* 0x0000000400047c02 */ /* 0x000fe20008000f00 */
[----:B------:R1:W2:Y:S01]  /*1600*/  LDC.64 R14, c[0x4][R0] ;  /* 0x01000000000e7b82 */ /* 0x0002a20000000a00 */
[----:B------:R-:W-:Y:S01]  /*1610*/  IMAD.U32 R5, RZ, RZ, UR5 ;  /* 0x00000005ff057e24 */ /* 0x000fe2000f8e00ff */
[----:B------:R-:W-:Y:S01]  /*1620*/  ULDC.64 UR4, c[0x4][0x78] ;  /* 0x01001e0000047ab9 */ /* 0x000fe20000000a00 */
[----:B------:R-:W-:Y:S01]  /*1630*/  MOV R10, UR6 ;  /* 0x00000006000a7c02 */ /* 0x000fe20008000f00 */
[----:B------:R-:W-:Y:S01]  /*1640*/  IMAD.U32 R6, RZ, RZ, UR4 ;  /* 0x00000004ff067e24 */ /* 0x000fe2000f8e00ff */
[----:B------:R-:W-:Y:S01]  /*1650*/  MOV R13, RZ ;  /* 0x000000ff000d7202 */ /* 0x000fe20000000f00 */
[----:B------:R-:W-:-:S02]  /*1660*/  IMAD.U32 R7, RZ, RZ, UR5 ;  /* 0x00000005ff077e24 */ /* 0x000fc4000f8e00ff */
[----:B------:R-:W-:Y:S02]  /*1670*/  IMAD.U32 R11, RZ, RZ, UR7 ;  /* 0x00000007ff0b7e24 */ /* 0x000fe4000f8e00ff */
[----:B------:R-:W-:Y:S02]  /*1680*/  IMAD.MOV.U32 R8, RZ, RZ, 0x1e1 ;  /* 0x000001e1ff087424 */ /* 0x000fe400078e00ff */
[----:B-1----:R-:W-:-:S07]  /*1690*/  IMAD.MOV.U32 R12, RZ, RZ, 0x1 ;  /* 0x00000001ff0c7424 */ /* 0x002fce00078e00ff */
[----:B------:R-:W-:-:S07]  /*16a0*/  LEPC R20, `(.L_x_19) ;  /* 0x000000001014794e */ /* 0x000fce0000000000 */
[----:B--2---:R-:W-:Y:S05]  /*16b0*/  CALL.ABS.NOINC R14 ;  /* 0x000000000e007343 */ /* 0x004fea0003c00000 */
.L_x_19:
[----:B------:R-:W-:-:S13]  /*16c0*/  ISETP.NE.AND P0, PT, R163, 0x3, PT ;  /* 0x00000003a300780c */ /* 0x000fda0003f05270 */
[----:B------:R-:W-:Y:S05]  /*16d0*/  @!P0 BRA `(.L_x_20) ;  /* 0x0000000000048947 */ /* 0x000fea0003800000 */
[----:B------:R-:W-:Y:S01]  /*16e0*/  BPT.TRAP 0x1 ;  /* 0x000000040000795c */ /* 0x000fe20000300000 */
.L_x_20:
[----:B------:R-:W-:Y:S02]  /*16f0*/  IMAD.U32 R3, RZ, RZ, UR45 ;  /* 0x0000002dff037e24 */ /* 0x000fe4000f8e00ff */
[----:B------:R-:W-:-:S03]  /*1700*/  IMAD.U32 R0, RZ, RZ, UR44 ;  /* 0x0000002cff007e24 */ /* 0x000fc6000f8e00ff */
[----:B------:R-:W-:Y:S02]  /*1710*/  LEA R3, R3, UR52, 0x3 ;  /* 0x0000003403037c11 */ /* 0x000fe4000f8e18ff */
[----:B------:R-:W-:-:S04]  /*1720*/  SHF.L.U32 R0, R0, 0x1f, RZ ;  /* 0x0000001f00007819 */ /* 0x000fc800000006ff */
[----:B------:R1:W2:Y:S01]  /*1730*/  SYNCS.PHASECHK.TRANS64.TRYWAIT P1, [R3+URZ], R0 ;  /* 0x00000000030075a7 */ /* 0x0002a2000802017f */
[----:B------:R-:W-:Y:S05]  /*1740*/  @!P0 BRA `(.L_x_21) ;  /* 0x0000000000048947 */ /* 0x000fea0003800000 */
[----:B------:R-:W-:Y:S01]  /*1750*/  BPT.TRAP 0x1 ;  /* 0x000000040000795c */ /* 0x000fe20000300000 */
.L_x_21:
[----:B--2---:R-:W-:Y:S05]  /*1760*/  @P1 BRA `(.L_x_22) ;  /* 0x0000000000081947 */ /* 0x004fea0003800000 */
[----:B------:R-:W2:Y:S02]  /*1770*/  SYNCS.PHASECHK.TRANS64.TRYWAIT P1, [R3+URZ], R0 ;  /* 0x00000000030075a7 */ /* 0x000ea4000802017f */
[----:B--2---:R-:W-:Y:S05]  /*1780*/  @!P1 BRA `(.L_x_23) ;  /* 0x0000008c00789947 */ /* 0x004fea0003800000 */
.L_x_22:
[----:B------:R-:W-:-:S04]  /*1790*/  UISETP.LT.AND UP0, UPT, UR50, 0x1, UPT ;  /* 0x000000013200788c */ /* 0x000fc8000bf01270 */
[----:B------:R-:W-:-:S04]  /*17a0*/  USEL UR4, UR50, 0x1, UP0 ;  /* 0x0000000132047887 */ /* 0x000fc80008000000 */
[----:B------:R-:W-:-:S06]  /*17b0*/  UIADD3 UR4, UR50, -UR4, URZ ;  /* 0x8000000432047290 */ /* 0x000fcc000fffe03f */
[----:B-12---:R-:W-:Y:S01]  /*17c0*/  IMAD.U32 R0, RZ, RZ, UR4 ;  /* 0x00000004ff007e24 */ /* 0x006fe2000f8e00ff */
[----:B------:R-:W-:Y:S05]  /*17d0*/  WARPSYNC.ALL ;  /* 0x0000000000007948 */ /* 0x000fea0003800000 */
[----:B------:R-:W-:Y:S01]  /*17e0*/  ISETP.GE.AND P1, PT, R0, 0x1, PT ;  /* 0x000000010000780c */ /* 0x000fe20003f26270 */
[----:B------:R-:W-:Y:S01]  /*17f0*/  UIADD3 UR4, UR52, 0x18400, URZ ;  /* 0x0001840034047890 */ /* 0x000fe2000fffe03f */
[----:B------:R-:W-:Y:S01]  /*1800*/  WARPGROUP.ARRIVE ;  /* 0x00000000000079c5 */ /* 0x000fe20000000000 */
[----:B------:R-:W-:Y:S02]  /*1810*/  ULEA UR9, UR45, UR40, 0xa ;  /* 0x000000282d097291 */ /* 0x000fe4000f8e503f */
[----:B------:R-:W-:Y:S01]  /*1820*/  USHF.R.U32.HI UR4, URZ, 0x4, UR4 ;  /* 0x000000043f047899 */ /* 0x000fe20008011604 */
[----:B------:R-:W-:Y:S01]  /*1830*/  UMOV UR5, 0x40000040 ;  /* 0x4000004000057882 */ /* 0x000fe20000000000 */
[----:B------:R-:W-:-:S02]  /*1840*/  UMOV UR7, 0x40000040 ;  /* 0x4000004000077882 */ /* 0x000fc40000000000 */
[----:B------:R-:W-:-:S04]  /*1850*/  ULOP3.LUT UR4, UR4, 0x3fff, URZ, 0xc0, !UPT ;  /* 0x00003fff04047892 */ /* 0x000fc8000f8ec03f */
[----:B------:R-:W-:-:S03]  /*1860*/  ULOP3.LUT UR8, UR4, 0x10000, URZ, 0xfc, !UPT ;  /* 0x0001000004087892 */ /* 0x000fc6000f8efc3f */
[----:B------:R-:W-:Y:S01]  /*1870*/  UMOV UR4, UR9 ;  /* 0x0000000900047c82 */ /* 0x000fe20008000000 */
[----:B------:R-:W-:-:S07]  /*1880*/  ULEA UR10, UR45, UR8, 0xb ;  /* 0x000000082d0a7291 */ /* 0x000fce000f8e583f */
[----:B------:R-:W-:Y:S02]  /*1890*/  UMOV UR6, UR10 ;  /* 0x0000000a00067c82 */ /* 0x000fe40008000000 */
[----:B------:R-:W-:Y:S01]  /*18a0*/  HGMMA.64x256x16.F32.BF16 R24, gdesc[UR4], RZ, !UPT, gsb0 ;  /* 0x03e00000041879f0 */ /* 0x000fe2000c0018ff */
[----:B------:R-:W-:Y:S02]  /*18b0*/  UIADD3 UR4, UR9, 0x2, URZ ;  /* 0x0000000209047890 */ /* 0x000fe4000fffe03f */
[----:B------:R-:W-:Y:S01]  /*18c0*/  UIADD3 UR6, UR10, 0x2, URZ ;  /* 0x000000020a067890 */ /* 0x000fe2000fffe03f */
[----:B------:R-:W-:Y:S01]  /*18d0*/  UMOV UR5, 0x40000040 ;  /* 0x4000004000057882 */ /* 0x000fe20000000000 */
[----:B------:R-:W-:Y:S01]  /*18e0*/  UMOV UR7, 0x40000040 ;  /* 0x4000004000077882 */ /* 0x000fe20000000000 */
[----:B------:R-:W-:Y:S02]  /*18f0*/  WARPGROUP.DEPBAR.LE gsb0, 0x0 ;  /* 0x00008000000079c5 */ /* 0x000fe40000010000 */
[----:B------:R-:W-:-:S15]  /*1900*/  WARPGROUP.ARRIVE ;  /* 0x00000000000079c5 */ /* 0x000fde0000000000 */
[----:B------:R-:W-:-:S05]  /*1910*/  NOP ;  /* 0x0000000000007918 */ /* 0x000fca0000000000 */
[----:B------:R-:W-:Y:S01]  /*1920*/  HGMMA.64x256x16.F32.BF16 R24, gdesc[UR4], R24, gsb0 ;  /* 0x03e00000041879f0 */ /* 0x000fe20008001818 */
        /* <DEDUP_REMOVED lines=15> */
[----:B------:R-:W-:Y:S03]  /*1a20*/  HGMMA.64x256x16.F32.BF16 R24, gdesc[UR4], R24, gsb0 ;  /* 0x03e00000041879f0 */ /* 0x000fe60008001818 */
[----:B------:R-:W-:Y:S02]  /*1a30*/  WARPGROUP.DEPBAR.LE gsb0, 0x0 ;  /* 0x00008000000079c5 */ /* 0x000fe40000010000 */
[----:B------:R-:W-:Y:S05]  /*1a40*/  @!P1 BRA `(.L_x_24) ;  /* 0x0000000400189947 */ /* 0x000fea0003800000 */
[----:B------:R-:W-:Y:S02]  /*1a50*/  UIADD3 UR4, UR45, 0x1, URZ ;  /* 0x000000012d047890 */ /* 0x000fe4000fffe03f */
[----:B------:R-:W-:Y:S02]  /*1a60*/  UMOV UR10, UR45 ;  /* 0x0000002d000a7c82 */ /* 0x000fe40008000000 */
[----:B------:R-:W-:-:S04]  /*1a70*/  UISETP.NE.AND UP0, UPT, UR4, 0x4, UPT ;  /* 0x000000040400788c */ /* 0x000fc8000bf05270 */
[----:B------:R-:W-:Y:S02]  /*1a80*/  USEL UR5, URZ, 0x1, UP0 ;  /* 0x000000013f057887 */ /* 0x000fe40008000000 */
[----:B------:R-:W-:Y:S02]  /*1a90*/  USEL UR9, UR4, URZ, UP0 ;  /* 0x0000003f04097287 */ /* 0x000fe40008000000 */
[----:B------:R-:W-:-:S06]  /*1aa0*/  ULOP3.LUT UR5, UR44, UR5, URZ, 0x3c, !UPT ;  /* 0x000000052c057292 */ /* 0x000fcc000f8e3c3f */
[----:B------:R-:W-:-:S07]  /*1ab0*/  MOV R5, UR5 ;  /* 0x0000000500057c02 */ /* 0x000fce0008000f00 */
.L_x_31:
[----:B-12---:R-:W-:Y:S05]  /*1ac0*/  @!P0 BRA `(.L_x_25) ;  /* 0x0000000000048947 */ /* 0x006fea0003800000 */
[----:B------:R-:W-:Y:S01]  /*1ad0*/  BPT.TRAP 0x1 ;  /* 0x000000040000795c */ /* 0x000fe20000300000 */
.L_x_25:
[----:B------:R-:W-:Y:S01]  /*1ae0*/  ULEA UR4, UR9, UR52, 0x3 ;  /* 0x0000003409047291 */ /* 0x000fe2000f8e183f */
[----:B------:R-:W-:-:S08]  /*1af0*/  SHF.L.U32 R3, R5, 0x1f, RZ ;  /* 0x0000001f05037819 */ /* 0x000fd000000006ff */
[----:B------:R1:W2:Y:S01]  /*1b00*/  SYNCS.PHASECHK.TRANS64.TRYWAIT P1, [UR4], R3 ;  /* 0x00000003ff0075a7 */ /* 0x0002a20008020144 */
[----:B------:R-:W-:Y:S05]  /*1b10*/  @!P0 BRA `(.L_x_26) ;  /* 0x0000000000048947 */ /* 0x000fea0003800000 */
[----:B------:R-:W-:Y:S01]  /*1b20*/  BPT.TRAP 0x1 ;  /* 0x000000040000795c */ /* 0x000fe20000300000 */
.L_x_26:
[----:B--2---:R-:W-:Y:S05]  /*1b30*/  @P1 BRA `(.L_x_27) ;  /* 0x0000000000081947 */ /* 0x004fea0003800000 */
[----:B------:R-:W2:Y:S02]  /*1b40*/  SYNCS.PHASECHK.TRANS64.TRYWAIT P1, [UR4], R3 ;  /* 0x00000003ff0075a7 */ /* 0x000ea40008020144 */
[----:B--2---:R-:W-:Y:S05]  /*1b50*/  @!P1 BRA `(.L_x_28) ;  /* 0x0000008800989947 */ /* 0x004fea0003800000 */
.L_x_27:
[----:B------:R-:W-:Y:S01]  /*1b60*/  ULEA UR11, UR9, UR40, 0xa ;  /* 0x00000028090b7291 */ /* 0x000fe2000f8e503f */
[----:B------:R-:W-:Y:S01]  /*1b70*/  WARPGROUP.ARRIVE ;  /* 0x00000000000079c5 */ /* 0x000fe20000000000 */
[----:B------:R-:W-:Y:S01]  /*1b80*/  ULEA UR12, UR9, UR8, 0xb ;  /* 0x00000008090c7291 */ /* 0x000fe2000f8e583f */
[----:B------:R-:W-:Y:S01]  /*1b90*/  UMOV UR5, 0x40000040 ;  /* 0x4000004000057882 */ /* 0x000fe20000000000 */
[----:B------:R-:W-:-:S03]  /*1ba0*/  UMOV UR7, 0x40000040 ;  /* 0x4000004000077882 */ /* 0x000fc60000000000 */
[----:B------:R-:W-:Y:S02]  /*1bb0*/  UMOV UR4, UR11 ;  /* 0x0000000b00047c82 */ /* 0x000fe40008000000 */
[----:B------:R-:W-:Y:S02]  /*1bc0*/  UMOV UR6, UR12 ;  /* 0x0000000c00067c82 */ /* 0x000fe40008000000 */
[----:B------:R-:W-:Y:S01]  /*1bd0*/  HGMMA.64x256x16.F32.BF16 R24, gdesc[UR4], R24, gsb0 ;  /* 0x03e00000041879f0 */ /* 0x000fe20008001818 */
[----:B------:R-:W-:Y:S02]  /*1be0*/  UIADD3 UR4, UR11, 0x2, URZ ;  /* 0x000000020b047890 */ /* 0x000fe4000fffe03f */
[----:B------:R-:W-:Y:S01]  /*1bf0*/  UIADD3 UR6, UR12, 0x2, URZ ;  /* 0x000000020c067890 */ /* 0x000fe2000fffe03f */
[----:B------:R-:W-:Y:S01]  /*1c00*/  UMOV UR5, 0x40000040 ;  /* 0x4000004000057882 */ /* 0x000fe20000000000 */
[----:B------:R-:W-:Y:S01]  /*1c10*/  UMOV UR7, 0x40000040 ;  /* 0x4000004000077882 */ /* 0x000fe20000000000 */
[----:B------:R-:W-:-:S02]  /*1c20*/  WARPGROUP.DEPBAR.LE gsb0, 0x0 ;  /* 0x00008000000079c5 */ /* 0x000fc40000010000 */
        /* <DEDUP_REMOVED lines=21> */
[----:B------:R-:W-:Y:S01]  /*1d80*/  BPT.TRAP 0x1 ;  /* 0x000000040000795c */ /* 0x000fe20000300000 */
.L_x_29:
[----:B------:R-:W-:Y:S01]  /*1d90*/  ULEA UR4, UR10, UR52, 0x3 ;  /* 0x000000340a047291 */ /* 0x000fe2000f8e183f */
[----:B------:R-:W-:-:S03]  /*1da0*/  ISETP.GT.U32.AND P1, PT, R22, 0x1, PT ;  /* 0x000000011600780c */ /* 0x000fc60003f24070 */
[----:B------:R-:W-:-:S04]  /*1db0*/  UIADD3 UR4, UR4, 0x20, URZ ;  /* 0x0000002004047890 */ /* 0x000fc8000fffe03f */
[----:B------:R-:W-:-:S09]  /*1dc0*/  UPRMT UR4, URZ, 0x654, UR4 ;  /* 0x000006543f047896 */ /* 0x000fd20008000004 */
[----:B------:R-:W-:Y:S01]  /*1dd0*/  SYNCS.ARRIVE.TRANS64.RED.A1T0 RZ, [UR4], RZ ;  /* 0x000000ffffff79a7 */ /* 0x000fe20008100404 */
[----:B------:R-:W-:Y:S05]  /*1de0*/  @P1 BRA `(.L_x_30) ;  /* 0x0000000000041947 */ /* 0x000fea0003800000 */
[----:B------:R-:W-:Y:S01]  /*1df0*/  BPT.TRAP 0x1 ;  /* 0x000000040000795c */ /* 0x000fe20000300000 */
.L_x_30:
[----:B------:R-:W-:Y:S01]  /*1e00*/  UIADD3 UR9, UR9, 0x1, URZ ;  /* 0x0000000109097890 */ /* 0x000fe2000fffe03f */
[C---:B------:R-:W-:Y:S01]  /*1e10*/  ISETP.GT.AND P1, PT, R0.reuse, 0x1, PT ;  /* 0x000000010000780c */ /* 0x040fe20003f24270 */
[----:B------:R-:W-:Y:S01]  /*1e20*/  UIADD3 UR10, UR10, 0x1, URZ ;  /* 0x000000010a0a7890 */ /* 0x000fe2000fffe03f */
[----:B------:R-:W-:Y:S01]  /*1e30*/  VIADD R0, R0, 0xffffffff ;  /* 0xffffffff00007836 */ /* 0x000fe20000000000 */
[----:B------:R-:W-:Y:S02]  /*1e40*/  UISETP.NE.AND UP0, UPT, UR9, 0x4, UPT ;  /* 0x000000040900788c */ /* 0x000fe4000bf05270 */
[----:B------:R-:W-:Y:S02]  /*1e50*/  UISETP.NE.AND UP1, UPT, UR10, 0x4, UPT ;  /* 0x000000040a00788c */ /* 0x000fe4000bf25270 */
[----:B------:R-:W-:Y:S02]  /*1e60*/  USEL UR4, URZ, 0x1, UP0 ;  /* 0x000000013f047887 */ /* 0x000fe40008000000 */
[----:B------:R-:W-:-:S02]  /*1e70*/  USEL UR9, UR9, URZ, UP0 ;  /* 0x0000003f09097287 */ /* 0x000fc40008000000 */
[----:B------:R-:W-:Y:S02]  /*1e80*/  USEL UR10, UR10, URZ, UP1 ;  /* 0x0000003f0a0a7287 */ /* 0x000fe40008800000 */
[----:B------:R-:W-:Y:S01]  /*1e90*/  LOP3.LUT R5, R5, UR4, RZ, 0x3c, !PT ;  /* 0x0000000405057c12 */ /* 0x000fe2000f8e3cff */
[----:B------:R-:W-:Y:S09]  /*1ea0*/  @P1 BRA `(.L_x_31) ;  /* 0xfffffffc00041947 */ /* 0x000ff2000383ffff */
.L_x_24:
[----:B------:R-:W3:Y:S02]  /*1eb0*/  LDC R0, c[0x0][0x28c] ;  /* 0x0000a300ff007b82 */ /* 0x000ee40000000800 */
[----:B---3--:R-:W-:-:S13]  /*1ec0*/  ISETP.GE.AND P1, PT, R0, 0x1, PT ;  /* 0x000000010000780c */ /* 0x008fda0003f26270 */
[----:B------:R-:W-:Y:S05]  /*1ed0*/  @!P1 BRA `(.L_x_32) ;  /* 0x0000000000349947 */ /* 0x000fea0003800000 */
[----:B------:R-:W-:Y:S05]  /*1ee0*/  @!P0 BRA `(.L_x_33) ;  /* 0x0000000000048947 */ /* 0x000fea0003800000 */
[----:B------:R-:W-:Y:S01]  /*1ef0*/  BPT.TRAP 0x1 ;  /* 0x000000040000795c */ /* 0x000fe20000300000 */
.L_x_33:
[----:B------:R-:W-:Y:S01]  /*1f00*/  UISETP.LT.AND UP0, UPT, UR50, 0x1, UPT ;  /* 0x000000013200788c */ /* 0x000fe2000bf01270 */
[----:B------:R-:W-:-:S03]  /*1f10*/  ISETP.GT.U32.AND P0, PT, R22, 0x1, PT ;  /* 0x000000011600780c */ /* 0x000fc60003f04070 */
[----:B------:R-:W-:-:S04]  /*1f20*/  USEL UR4, UR50, 0x1, UP0 ;  /* 0x0000000132047887 */ /* 0x000fc80008000000 */
[----:B------:R-:W-:-:S04]  /*1f30*/  UIADD3 UR4, UR45, UR50, -UR4 ;  /* 0x000000322d047290 */ /* 0x000fc8000fffe804 */
[----:B------:R-:W-:-:S04]  /*1f40*/  USHF.L.U32 UR4, UR4, 0x3, URZ ;  /* 0x0000000304047899 */ /* 0x000fc8000800063f */
[----:B------:R-:W-:-:S04]  /*1f50*/  ULOP3.LUT UR4, UR4, 0x18, URZ, 0xc0, !UPT ;  /* 0x0000001804047892 */ /* 0x000fc8000f8ec03f */
[----:B------:R-:W-:-:S04]  /*1f60*/  UIADD3 UR4, UR52, 0x20, UR4 ;  /* 0x0000002034047890 */ /* 0x000fc8000fffe004 */
[----:B------:R-:W-:-:S09]  /*1f70*/  UPRMT UR4, URZ, 0x654, UR4 ;  /* 0x000006543f047896 */ /* 0x000fd20008000004 */
[----:B------:R-:W-:Y:S01]  /*1f80*/  SYNCS.ARRIVE.TRANS64.RED.A1T0 RZ, [UR4], RZ ;  /* 0x000000ffffff79a7 */ /* 0x000fe20008100404 */
[----:B------:R-:W-:Y:S05]  /*1f90*/  @P0 BRA `(.L_x_32) ;  /* 0x0000000000040947 */ /* 0x000fea0003800000 */
[----:B------:R-:W-:Y:S01]  /*1fa0*/  BPT.TRAP 0x1 ;  /* 0x000000040000795c */ /* 0x000fe20000300000 */
.L_x_32:
[----:B------:R-:W-:Y:S01]  /*1fb0*/  UIADD3 UR4, UR52, 0x200, URZ ;  /* 0x0000020034047890 */ /* 0x000fe2000fffe03f */
[----:B------:R-:W-:Y:S02]  /*1fc0*/  R2UR UR42, R154 ;  /* 0x000000009a2a72ca */ /* 0x000fe400000e0000 */
[----:B------:R-:W-:Y:S01]  /*1fd0*/  R2UR UR41, R153 ;  /* 0x00000000992972ca */ /* 0x000fe200000e0000 */
[----:B------:R-:W-:-:S06]  /*1fe0*/  ULOP3.LUT UP0, URZ, UR4, 0x1bf, URZ, 0xc0, !UPT ;  /* 0x000001bf043f7892 */ /* 0x000fcc000f80c03f */
[----:B------:R-:W-:-:S04]  /*1ff0*/  PLOP3.LUT P0, PT, PT, PT, UP0, 0x80, 0x0 ;  /* 0x000000000000781c */ /* 0x000fc80003f0f008 */
[----:B------:R-:W-:Y:S02]  /*2000*/  USHF.L.U32 UR42, UR42, 0x7, URZ ;  /* 0x000000072a2a7899 */ /* 0x000fe4000800063f */
[----:B------:R-:W-:-:S07]  /*2010*/  USHF.L.U32 UR41, UR41, 0x8, URZ ;  /* 0x0000000829297899 */ /* 0x000fce000800063f */
[----:B------:R-:W-:Y:S05]  /*2020*/  @!P0 BRA `(.L_x_34) ;  /* 0x00000000007c8947 */ /* 0x000fea0003800000 */
[----:B------:R-:W-:Y:S01]  /*2030*/  MOV R23, 0x0 ;  /* 0x0000000000177802 */ /* 0x000fe20000000f00 */
[----:B------:R-:W-:Y:S01]  /*2040*/  ULDC.64 UR4, c[0x4][0x80] ;  /* 0x0100200000047ab9 */ /* 0x000fe20000000a00 */
[----:B------:R-:W-:Y:S01]  /*2050*/  ULDC.64 UR6, c[0x4][0x10] ;  /* 0x0100040000067ab9 */ /* 0x000fe20000000a00 */
[----:B--2---:R-:W-:Y:S01]  /*2060*/  IMAD.U32 R4, RZ, RZ, UR4 ;  /* 0x00000004ff047e24 */ /* 0x004fe2000f8e00ff */
[----:B------:R2:W3:Y:S01]  /*2070*/  LDC.64 R14, c[0x4][R23] ;  /* 0x01000000170e7b82 */ /* 0x0004e20000000a00 */
[----:B------:R-:W-:Y:S01]  /*2080*/  IMAD.U32 R5, RZ, RZ, UR5 ;  /* 0x00000005ff057e24 */ /* 0x000fe2000f8e00ff */
[----:B------:R-:W-:Y:S01]  /*2090*/  ULDC.64 UR4, c[0x4][0x88] ;  /* 0x0100220000047ab9 */ /* 0x000fe20000000a00 */
[----:B------:R-:W-:Y:S01]  /*20a0*/  IMAD.U32 R10, RZ, RZ, UR6 ;  /* 0x00000006ff0a7e24 */ /* 0x000fe2000f8e00ff */
[----:B------:R-:W-:Y:S01]  /*20b0*/  MOV R6, UR4 ;  /* 0x0000000400067c02 */ /* 0x000fe20008000f00 */
[----:B------:R-:W-:Y:S01]  /*20c0*/  IMAD.U32 R7, RZ, RZ, UR5 ;  /* 0x00000005ff077e24 */ /* 0x000fe2000f8e00ff */
[----:B------:R-:W-:Y:S01]  /*20d0*/  MOV R8, 0x70 ;  /* 0x0000007000087802 */ /* 0x000fe20000000f00 */
[----:B------:R-:W-:-:S02]  /*20e0*/  IMAD.U32 R11, RZ, RZ, UR7 ;  /* 0x00000007ff0b7e24 */ /* 0x000fc4000f8e00ff */
[----:B------:R-:W-:Y:S02]  /*20f0*/  IMAD.MOV.U32 R12, RZ, RZ, 0x1 ;  /* 0x00000001ff0c7424 */ /* 0x000fe400078e00ff */
[----:B--2---:R-:W-:-:S07]  /*2100*/  IMAD.MOV.U32 R13, RZ, RZ, RZ ;  /* 0x000000ffff0d7224 */ /* 0x004fce00078e00ff */
[----:B------:R-:W-:-:S07]  /*2110*/  LEPC R20, `(.L_x_35) ;  /* 0x000000001014794e */ /* 0x000fce0000000000 */
[----:B-1-3--:R-:W-:Y:S05]  /*2120*/  CALL.ABS.NOINC R14 ;  /* 0x000000000e007343 */ /* 0x00afea0003c00000 */
.L_x_35:
[----:B------:R1:W2:Y:S01]  /*2130*/  LDC.64 R14, c[0x4][R23] ;  /* 0x01000000170e7b82 */ /* 0x0002a20000000a00 */
[----:B------:R-:W-:Y:S01]  /*2140*/  ULDC.64 UR4, c[0x4][0x80] ;  /* 0x0100200000047ab9 */ /* 0x000fe20000000a00 */
[----:B------:R-:W-:Y:S01]  /*2150*/  ULDC.64 UR6, c[0x4][0x10] ;  /* 0x0100040000067ab9 */ /* 0x000fe20000000a00 */
[----:B------:R-:W-:Y:S01]  /*2160*/  IMAD.U32 R4, RZ, RZ, UR4 ;  /* 0x00000004ff047e24 */ /* 0x000fe2000f8e00ff */
[----:B------:R-:W-:Y:S01]  /*2170*/  MOV R5, UR5 ;  /* 0x0000000500057c02 */ /* 0x000fe20008000f00 */
[----:B------:R-:W-:Y:S01]  /*2180*/  ULDC.64 UR4, c[0x4][0x88] ;  /* 0x0100220000047ab9 */ /* 0x000fe20000000a00 */
[----:B------:R-:W-:Y:S01]  /*2190*/  IMAD.U32 R10, RZ, RZ, UR6 ;  /* 0x00000006ff0a7e24 */ /* 0x000fe2000f8e00ff */
[----:B------:R-:W-:Y:S01]  /*21a0*/  MOV R11, UR7 ;  /* 0x00000007000b7c02 */ /* 0x000fe20008000f00 */
[----:B------:R-:W-:Y:S02]  /*21b0*/  IMAD.U32 R6, RZ, RZ, UR4 ;  /* 0x00000004ff067e24 */ /* 0x000fe4000f8e00ff */
[----:B------:R-:W-:-:S02]  /*21c0*/  IMAD.U32 R7, RZ, RZ, UR5 ;  /* 0x00000005ff077e24 */ /* 0x000fc4000f8e00ff */
[----:B------:R-:W-:Y:S02]  /*21d0*/  IMAD.MOV.U32 R8, RZ, RZ, 0x70 ;  /* 0x00000070ff087424 */ /* 0x000fe400078e00ff */
[----:B------:R-:W-:Y:S02]  /*21e0*/  IMAD.MOV.U32 R12, RZ, RZ, 0x1 ;  /* 0x00000001ff0c7424 */ /* 0x000fe400078e00ff */
[----:B-1----:R-:W-:-:S07]  /*21f0*/  IMAD.MOV.U32 R13, RZ, RZ, RZ ;  /* 0x000000ffff0d7224 */ /* 0x002fce00078e00ff */
[----:B------:R-:W-:-:S07]  /*2200*/  LEPC R20, `(.L_x_34) ;  /* 0x000000001014794e */ /* 0x000fce0000000000 */
[----:B--2---:R-:W-:Y:S05]  /*2210*/  CALL.ABS.NOINC R14 ;  /* 0x000000000e007343 */ /* 0x004fea0003c00000 */
.L_x_34:
[----:B--2---:R-:W2:Y:S01]  /*2220*/  LDC R4, c[0x0][0x288] ;  /* 0x0000a200ff047b82 */ /* 0x004ea20000000800 */
[----:B------:R-:W-:Y:S01]  /*2230*/  ULDC.64 UR4, c[0x0][0x590] ;  /* 0x0001640000047ab9 */ /* 0x000fe20000000a00 */
[----:B------:R-:W-:Y:S01]  /*2240*/  SHF.R.U32.HI R0, RZ, 0x2, R18 ;  /* 0x00000002ff007819 */ /* 0x000fe20000011612 */
[----:B------:R-:W-:Y:S01]  /*2250*/  IMAD.U32 R164, RZ, RZ, UR5 ;  /* 0x00000005ffa47e24 */ /* 0x000fe2000f8e00ff */
[----:B------:R-:W-:Y:S01]  /*2260*/  MOV R165, UR4 ;  /* 0x0000000400a57c02 */ /* 0x000fe20008000f00 */
[----:B------:R-:W-:Y:S01]  /*2270*/  ULDC UR4, c[0x0][0x284] ;  /* 0x0000a10000047ab9 */ /* 0x000fe20000000800 */
[C---:B------:R-:W-:Y:S02]  /*2280*/  LOP3.LUT R6, R18.reuse, 0xe0, RZ, 0xc0, !PT ;  /* 0x000000e012067812 */ /* 0x040fe400078ec0ff */
[----:B------:R-:W-:Y:S02]  /*2290*/  ISETP.NE.U32.AND P0, PT, R165, RZ, PT ;  /* 0x000000ffa500720c */ /* 0x000fe40003f05070 */
[----:B-1----:R-:W-:-:S02]  /*22a0*/  LOP3.LUT R3, R18, 0x3, RZ, 0xc0, !PT ;  /* 0x0000000312037812 */ /* 0x002fc400078ec0ff */
[----:B------:R-:W-:Y:S02]  /*22b0*/  ISETP.NE.AND.EX P0, PT, R164, RZ, PT, P0 ;  /* 0x000000ffa400720c */ /* 0x000fe40003f05300 */
[----:B------:R-:W-:Y:S02]  /*22c0*/  LOP3.LUT R9, R0, 0x7, RZ, 0xc0, !PT ;  /* 0x0000000700097812 */ /* 0x000fe400078ec0ff */
[----:B------:R-:W-:Y:S01]  /*22d0*/  SHF.R.U32.HI R0, RZ, 0x1, R6 ;  /* 0x00000001ff007819 */ /* 0x000fe20000011606 */
[----:B--2---:R-:W-:-:S03]  /*22e0*/  IMAD R4, R3, -0x2, R4 ;  /* 0xfffffffe03047824 */ /* 0x004fc600078e0204 */
[----:B------:R-:W-:Y:S01]  /*22f0*/  IADD3 R3, -R0, UR4, -R9 ;  /* 0x0000000400037c10 */ /* 0x000fe2000fffe909 */
[----:B------:R-:W-:-:S04]  /*2300*/  IMAD R153, R153, -0x100, R4 ;  /* 0xffffff0099997824 */ /* 0x000fc800078e0204 */
[----:B------:R-:W-:Y:S01]  /*2310*/  IMAD R154, R154, -0x80, R3 ;  /* 0xffffff809a9a7824 */ /* 0x000fe200078e0203 */
[----:B------:R-:W-:Y:S06]  /*2320*/  @!P0 BRA `(.L_x_36) ;  /* 0x0000000000548947 */ /* 0x000fec0003800000 */
[----:B------:R-:W-:Y:S02]  /*2330*/  ULDC.64 UR4, c[0x0][0x588] ;  /* 0x0001620000047ab9 */ /* 0x000fe40000000a00 */
[----:B------:R-:W-:-:S04]  /*2340*/  ISETP.NE.U32.AND P1, PT, RZ, UR4, PT ;  /* 0x00000004ff007c0c */ /* 0x000fc8000bf25070 */
[----:B------:R-:W-:-:S13]  /*2350*/  ISETP.NE.AND.EX P1, PT, RZ, UR5, PT, P1 ;  /* 0x00000005ff007c0c */ /* 0x000fda000bf25310 */
[----:B------:R-:W-:Y:S05]  /*2360*/  @!P1 BRA `(.L_x_37) ;  /* 0x0000000000289947 */ /* 0x000fea0003800000 */
[----:B------:R-:W1:Y:S01]  /*2370*/  LDC.64 R4, c[0x0][0x588] ;  /* 0x00016200ff047b82 */ /* 0x000e620000000a00 */
[----:B------:R-:W-:-:S04]  /*2380*/  IMAD R3, R165, UR43, RZ ;  /* 0x0000002ba5037c24 */ /* 0x000fc8000f8e02ff */
[----:B-1----:R-:W-:-:S05]  /*2390*/  IMAD.WIDE R4, R3, 0x4, R4 ;  /* 0x0000000403047825 */ /* 0x002fca00078e0204 */
[----:B------:R-:W2:Y:S01]  /*23a0*/  LDG.E R162, desc[UR48][R4.64] ;  /* 0x0000003004a27981 */ /* 0x000ea2000c1e1900 */
[----:B------:R-:W-:Y:S01]  /*23b0*/  IMAD.MOV.U32 R152, RZ, RZ, 0x1 ;  /* 0x00000001ff987424 */ /* 0x000fe200078e00ff */
[----:B------:R-:W-:Y:S01]  /*23c0*/  MOV R157, 0x1 ;  /* 0x00000001009d7802 */ /* 0x000fe20000000f00 */
[----:B------:R-:W-:Y:S02]  /*23d0*/  IMAD.MOV.U32 R158, RZ, RZ, 0x1 ;  /* 0x00000001ff9e7424 */ /* 0x000fe400078e00ff */
[--C-:B--2---:R-:W-:Y:S02]  /*23e0*/  IMAD.MOV.U32 R159, RZ, RZ, R162.reuse ;  /* 0x000000ffff9f7224 */ /* 0x104fe400078e00a2 */
[----:B------:R-:W-:Y:S01]  /*23f0*/  IMAD.MOV.U32 R156, RZ, RZ, R162 ;  /* 0x000000ffff9c7224 */ /* 0x000fe200078e00a2 */
[----:B------:R-:W-:Y:S06]  /*2400*/  BRA `(.L_x_36) ;  /* 0x00000000001c7947 */ /* 0x000fec0003800000 */
.L_x_37:
[----:B------:R-:W-:Y:S01]  /*2410*/  ULDC UR4, c[0x0][0x580] ;  /* 0x0001600000047ab9 */ /* 0x000fe20000000800 */
[----:B------:R-:W-:Y:S01]  /*2420*/  IMAD.MOV.U32 R152, RZ, RZ, 0x1 ;  /* 0x00000001ff987424 */ /* 0x000fe200078e00ff */
[----:B------:R-:W-:Y:S01]  /*2430*/  MOV R158, 0x1 ;  /* 0x00000001009e7802 */ /* 0x000fe20000000f00 */
[----:B------:R-:W-:Y:S01]  /*2440*/  IMAD.MOV.U32 R157, RZ, RZ, 0x1 ;  /* 0x00000001ff9d7424 */ /* 0x000fe200078e00ff */
[----:B------:R-:W-:Y:S01]  /*2450*/  MOV R156, UR4 ;  /* 0x00000004009c7c02 */ /* 0x000fe20008000f00 */
[----:B------:R-:W-:Y:S02]  /*2460*/  IMAD.U32 R162, RZ, RZ, UR4 ;  /* 0x00000004ffa27e24 */ /* 0x000fe4000f8e00ff */
[----:B------:R-:W-:-:S07]  /*2470*/  IMAD.U32 R159, RZ, RZ, UR4 ;  /* 0x00000004ff9f7e24 */ /* 0x000fce000f8e00ff */
.L_x_36:
[----:B------:R-:W1:Y:S02]  /*2480*/  LDC.64 R10, c[0x0][0x5b0] ;  /* 0x00016c00ff0a7b82 */ /* 0x000e640000000a00 */
[----:B-1----:R-:W-:-:S04]  /*2490*/  ISETP.NE.U32.AND P1, PT, R10, RZ, PT ;  /* 0x000000ff0a00720c */ /* 0x002fc80003f25070 */
[----:B------:R-:W-:-:S13]  /*24a0*/  ISETP.NE.AND.EX P1, PT, R11, RZ, PT, P1 ;  /* 0x000000ff0b00720c */ /* 0x000fda0003f25310 */
[----:B------:R-:W-:Y:S05]  /*24b0*/  @!P1 BRA `(.L_x_38) ;  /* 0x00000000002c9947 */ /* 0x000fea0003800000 */
[----:B------:R-:W-:Y:S02]  /*24c0*/  ULDC.64 UR4, c[0x0][0x5a8] ;  /* 0x00016a0000047ab9 */ /* 0x000fe40000000a00 */
[----:B------:R-:W-:-:S04]  /*24d0*/  ISETP.NE.U32.AND P1, PT, RZ, UR4, PT ;  /* 0x00000004ff007c0c */ /* 0x000fc8000bf25070 */
[----:B------:R-:W-:-:S13]  /*24e0*/  ISETP.NE.AND.EX P1, PT, RZ, UR5, PT, P1 ;  /* 0x00000005ff007c0c */ /* 0x000fda000bf25310 */
[----:B------:R-:W-:Y:S05]  /*24f0*/  @!P1 BRA `(.L_x_39) ;  /* 0x0000000000149947 */ /* 0x000fea0003800000 */
[----:B------:R-:W1:Y:S01]  /*2500*/  LDC.64 R4, c[0x0][0x5a8] ;  /* 0x00016a00ff047b82 */ /* 0x000e620000000a00 */
[----:B------:R-:W-:-:S04]  /*2510*/  IMAD R3, R10, UR43, RZ ;  /* 0x0000002b0a037c24 */ /* 0x000fc8000f8e02ff */
[----:B-1----:R-:W-:-:S05]  /*2520*/  IMAD.WIDE R4, R3, 0x4, R4 ;  /* 0x0000000403047825 */ /* 0x002fca00078e0204 */
[----:B------:R1:W5:Y:S01]  /*2530*/  LDG.E R160, desc[UR48][R4.64] ;  /* 0x0000003004a07981 */ /* 0x000362000c1e1900 */
[----:B------:R-:W-:Y:S05]  /*2540*/  BRA `(.L_x_38) ;  /* 0x0000000000087947 */ /* 0x000fea0003800000 */
.L_x_39:
[----:B------:R-:W-:Y:S02]  /*2550*/  ULDC UR4, c[0x0][0x5a0] ;  /* 0x0001680000047ab9 */ /* 0x000fe40000000800 */
[----:B------:R-:W-:-:S07]  /*2560*/  IMAD.U32 R160, RZ, RZ, UR4 ;  /* 0x00000004ffa07e24 */ /* 0x000fce000f8e00ff */
.L_x_38:
[----:B------:R-:W2:Y:S01]  /*2570*/  LDC.64 R10, c[0x0][0x5c0] ;  /* 0x00017000ff0a7b82 */ /* 0x000ea20000000a00 */
[----:B------:R-:W-:Y:S01]  /*2580*/  ULDC.64 UR4, c[0x0][0x588] ;  /* 0x0001620000047ab9 */ /* 0x000fe20000000a00 */
[----:B------:R-:W-:Y:S02]  /*2590*/  ISETP.EQ.U32.AND P4, PT, R165, RZ, PT ;  /* 0x000000ffa500720c */ /* 0x000fe40003f82070 */
[----:B------:R-:W-:Y:S02]  /*25a0*/  ISETP.NE.U32.AND P3, PT, RZ, UR4, PT ;  /* 0x00000004ff007c0c */ /* 0x000fe4000bf65070 */
[----:B------:R-:W-:Y:S02]  /*25b0*/  LOP3.LUT P5, RZ, R157, 0xff, RZ, 0xc0, !PT ;  /* 0x000000ff9dff7812 */ /* 0x000fe400078ac0ff */
[----:B------:R-:W3:Y:S01]  /*25c0*/  LDC R13, c[0x0][0x5c8] ;  /* 0x00017200ff0d7b82 */ /* 0x000ee20000000800 */
[----:B------:R-:W-:Y:S02]  /*25d0*/  ISETP.NE.AND.EX P3, PT, RZ, UR5, PT, P3 ;  /* 0x00000005ff007c0c */ /* 0x000fe4000bf65330 */
[----:B------:R-:W-:-:S02]  /*25e0*/  FSEL R3, R156, R159, !P5 ;  /* 0x0000009f9c037208 */ /* 0x000fc40006800000 */
[----:B------:R-:W-:Y:S02]  /*25f0*/  ISETP.EQ.OR.EX P4, PT, R164, RZ, !P3, P4 ;  /* 0x000000ffa400720c */ /* 0x000fe40005f82740 */
[----:B------:R-:W-:Y:S02]  /*2600*/  PLOP3.LUT P1, PT, PT, PT, PT, 0x8, 0x0 ;  /* 0x000000000000781c */ /* 0x000fe40003f2e170 */
[----:B------:R-:W-:Y:S02]  /*2610*/  PLOP3.LUT P3, PT, P3, PT, PT, 0x8, 0x0 ;  /* 0x000000000000781c */ /* 0x000fe40001f6e170 */
[C---:B------:R-:W-:Y:S02]  /*2620*/  FSEL R159, R162.reuse, R159, !P0 ;  /* 0x0000009fa29f7208 */ /* 0x040fe40004000000 */
[----:B------:R-:W-:Y:S02]  /*2630*/  FSEL R0, R162, R3, !P0 ;  /* 0x00000003a2007208 */ /* 0x000fe40004000000 */
[----:B--2---:R-:W-:-:S04]  /*2640*/  ISETP.NE.U32.AND P2, PT, R10, RZ, PT ;  /* 0x000000ff0a00720c */ /* 0x004fc80003f45070 */
[----:B------:R-:W-:-:S04]  /*2650*/  ISETP.NE.AND.EX P2, PT, R11, RZ, PT, P2 ;  /* 0x000000ff0b00720c */ /* 0x000fc80003f45320 */
[----:B---3--:R-:W-:Y:S01]  /*2660*/  FSEL R13, R13, RZ, !P2 ;  /* 0x000000ff0d0d7208 */ /* 0x008fe20005000000 */
[----:B------:R-:W-:Y:S08]  /*2670*/  @!P4 BRA `(.L_x_40) ;  /* 0x00000000003cc947 */ /* 0x000ff00003800000 */
[----:B------:R-:W-:Y:S04]  /*2680*/  BSSY B0, `(.L_x_40) ;  /* 0x000000e000007945 */ /* 0x000fe80003800000 */
[----:B------:R-:W-:Y:S05]  /*2690*/  @!P0 BRA `(.L_x_41) ;  /* 0x0000000000248947 */ /* 0x000fea0003800000 */
[----:B------:R-:W-:Y:S02]  /*26a0*/  LOP3.LUT P4, RZ, R158, 0xff, RZ, 0xc0, !PT ;  /* 0x000000ff9eff7812 */ /* 0x000fe4000788c0ff */
[----:B------:R-:W-:Y:S02]  /*26b0*/  PLOP3.LUT P1, PT, P3, PT, PT, 0x80, 0x0 ;  /* 0x000000000000781c */ /* 0x000fe40001f2f070 */
[----:B------:R-:W-:-:S09]  /*26c0*/  PRMT R157, RZ, 0x7610, R157 ;  /* 0x00007610ff9d7816 */ /* 0x000fd2000000009d */
[----:B------:R-:W-:Y:S05]  /*26d0*/  @!P4 BRA `(.L_x_42) ;  /* 0x000000000020c947 */ /* 0x000fea0003800000 */
[----:B------:R-:W-:Y:S01]  /*26e0*/  FSETP.EQ.AND P1, PT, R162, RZ, PT ;  /* 0x000000ffa200720b */ /* 0x000fe20003f22000 */
[--C-:B------:R-:W-:Y:S01]  /*26f0*/  IMAD.MOV.U32 R159, RZ, RZ, R162.reuse ;  /* 0x000000ffff9f7224 */ /* 0x100fe200078e00a2 */
[----:B------:R-:W-:Y:S01]  /*2700*/  PRMT R157, R158, 0x7610, R157 ;  /* 0x000076109e9d7816 */ /* 0x000fe2000000009d */
[----:B------:R-:W-:Y:S01]  /*2710*/  IMAD.MOV.U32 R0, RZ, RZ, R162 ;  /* 0x000000ffff007224 */ /* 0x000fe200078e00a2 */
[----:B------:R-:W-:Y:S09]  /*2720*/  BRA `(.L_x_42) ;  /* 0x00000000000c7947 */ /* 0x000ff20003800000 */
.L_x_41:
[----:B------:R-:W-:Y:S01]  /*2730*/  FSETP.EQ.AND P1, PT, R162, RZ, PT ;  /* 0x000000ffa200720b */ /* 0x000fe20003f22000 */
[----:B------:R-:W-:Y:S01]  /*2740*/  IMAD.MOV.U32 R0, RZ, RZ, R162 ;  /* 0x000000ffff007224 */ /* 0x000fe200078e00a2 */
[----:B------:R-:W-:-:S11]  /*2750*/  MOV R159, R162 ;  /* 0x000000a2009f7202 */ /* 0x000fd60000000f00 */
.L_x_42:
[----:B------:R-:W-:Y:S05]  /*2760*/  BSYNC B0 ;  /* 0x0000000000007941 */ /* 0x000fea0003800000 */
.L_x_40:
[----:B------:R-:W-:Y:S04]  /*2770*/  BSSY B0, `(.L_x_43) ;  /* 0x000000f000007945 */ /* 0x000fe80003800000 */
[----:B------:R-:W-:Y:S05]  /*2780*/  @!P0 BRA `(.L_x_44) ;  /* 0x0000000000288947 */ /* 0x000fea0003800000 */
[----:B------:R-:W-:Y:S02]  /*2790*/  LOP3.LUT P0, RZ, R152, 0xff, RZ, 0xc0, !PT ;  /* 0x000000ff98ff7812 */ /* 0x000fe4000780c0ff */
[----:B------:R-:W-:Y:S02]  /*27a0*/  PRMT R158, RZ, 0x7610, R158 ;  /* 0x00007610ff9e7816 */ /* 0x000fe4000000009e */
[----:B------:R-:W-:-:S09]  /*27b0*/  PRMT R157, RZ, 0x7610, R157 ;  /* 0x00007610ff9d7816 */ /* 0x000fd2000000009d */
[----:B------:R-:W-:Y:S05]  /*27c0*/  @!P0 BRA `(.L_x_45) ;  /* 0x0000000000248947 */ /* 0x000fea0003800000 */
[----:B------:R-:W-:Y:S01]  /*27d0*/  FSETP.EQ.AND P3, PT, R162, RZ, PT ;  /* 0x000000ffa200720b */ /* 0x000fe20003f62000 */
[----:B------:R-:W-:Y:S01]  /*27e0*/  IMAD.MOV.U32 R159, RZ, RZ, R162 ;  /* 0x000000ffff9f7224 */ /* 0x000fe200078e00a2 */
[C---:B------:R-:W-:Y:S01]  /*27f0*/  PRMT R158, R152.reuse, 0x7610, R158 ;  /* 0x00007610989e7816 */ /* 0x040fe2000000009e */
[----:B------:R-:W-:Y:S01]  /*2800*/  IMAD.MOV.U32 R0, RZ, RZ, R162 ;  /* 0x000000ffff007224 */ /* 0x000fe200078e00a2 */
[----:B------:R-:W-:Y:S01]  /*2810*/  PRMT R157, R152, 0x7610, R157 ;  /* 0x00007610989d7816 */ /* 0x000fe2000000009d */
[----:B------:R-:W-:Y:S08]  /*2820*/  BRA `(.L_x_45) ;  /* 0x00000000000c7947 */ /* 0x000ff00003800000 */
.L_x_44:
[----:B------:R-:W-:Y:S01]  /*2830*/  FSETP.EQ.AND P3, PT, R162, RZ, PT ;  /* 0x000000ffa200720b */ /* 0x000fe20003f62000 */
[----:B------:R-:W-:Y:S01]  /*2840*/  IMAD.MOV.U32 R0, RZ, RZ, R162 ;  /* 0x000000ffff007224 */ /* 0x000fe200078e00a2 */
[----:B------:R-:W-:-:S11]  /*2850*/  MOV R159, R162 ;  /* 0x000000a2009f7202 */ /* 0x000fd60000000f00 */
.L_x_45:
[----:B------:R-:W-:Y:S05]  /*2860*/  BSYNC B0 ;  /* 0x0000000000007941 */ /* 0x000fea0003800000 */
.L_x_43:
[----:B------:R-:W-:Y:S01]  /*2870*/  IMAD.MOV.U32 R12, RZ, RZ, RZ ;  /* 0x000000ffff0c7224 */ /* 0x000fe200078e00ff */
[----:B------:R-:W-:Y:S01]  /*2880*/  MOV R7, RZ ;  /* 0x000000ff00077202 */ /* 0x000fe20000000f00 */
[----:B------:R-:W-:Y:S01]  /*2890*/  IMAD.MOV.U32 R3, RZ, RZ, R13 ;  /* 0x000000ffff037224 */ /* 0x000fe200078e000d */
[----:B------:R-:W-:Y:S06]  /*28a0*/  @!P2 BRA `(.L_x_46) ;  /* 0x00000000005ca947 */ /* 0x000fec0003800000 */
[----:B------:R-:W2:Y:S01]  /*28b0*/  LDC.64 R14, c[0x0][0x5d0] ;  /* 0x00017400ff0e7b82 */ /* 0x000ea20000000a00 */
[----:B------:R-:W-:Y:S01]  /*28c0*/  SHF.R.U32.HI R6, RZ, 0x5, R6 ;  /* 0x00000005ff067819 */ /* 0x000fe20000011606 */
[----:B------:R-:W-:Y:S01]  /*28d0*/  USHF.R.S32.HI UR4, URZ, 0x1f, UR43 ;  /* 0x0000001f3f047899 */ /* 0x000fe2000801142b */
[----:B------:R-:W-:-:S03]  /*28e0*/  ISETP.GE.AND P0, PT, R153, 0x1, PT ;  /* 0x000000019900780c */ /* 0x000fc60003f06270 */
[----:B-1----:R-:W-:Y:S01]  /*28f0*/  IMAD.SHL.U32 R4, R6, 0x10, RZ ;  /* 0x0000001006047824 */ /* 0x002fe200078e00ff */
[C---:B------:R-:W-:Y:S02]  /*2900*/  ISETP.LT.OR P2, PT, R154.reuse, 0x1, !P0 ;  /* 0x000000019a00780c */ /* 0x040fe40004741670 */
[----:B------:R-:W-:Y:S02]  /*2910*/  ISETP.LT.OR P0, PT, R154, 0x9, !P0 ;  /* 0x000000099a00780c */ /* 0x000fe40004701670 */
[----:B------:R-:W-:-:S04]  /*2920*/  LOP3.LUT R4, R4, 0xfffffff0, R9, 0xe2, !PT ;  /* 0xfffffff004047812 */ /* 0x000fc800078ee209 */
[----:B------:R-:W-:-:S04]  /*2930*/  IADD3 R4, R4, UR42, RZ ;  /* 0x0000002a04047c10 */ /* 0x000fc8000fffe0ff */
[--C-:B------:R-:W-:Y:S01]  /*2940*/  SHF.R.S32.HI R5, RZ, 0x1f, R4.reuse ;  /* 0x0000001fff057819 */ /* 0x100fe20000011404 */
[C---:B--2---:R-:W-:Y:S02]  /*2950*/  IMAD R6, R14.reuse, UR4, RZ ;  /* 0x000000040e067c24 */ /* 0x044fe4000f8e02ff */
[----:B------:R-:W-:-:S04]  /*2960*/  IMAD.WIDE.U32 R4, R14, UR43, R4 ;  /* 0x0000002b0e047c25 */ /* 0x000fc8000f8e0004 */
[----:B------:R-:W-:Y:S01]  /*2970*/  IMAD R3, R15, UR43, R6 ;  /* 0x0000002b0f037c24 */ /* 0x000fe2000f8e0206 */
[----:B------:R-:W-:-:S03]  /*2980*/  LEA R8, P4, R4, R10, 0x1 ;  /* 0x0000000a04087211 */ /* 0x000fc600078808ff */
[----:B------:R-:W-:-:S05]  /*2990*/  IMAD.IADD R3, R5, 0x1, R3 ;  /* 0x0000000105037824 */ /* 0x000fca00078e0203 */
[----:B------:R-:W-:-:S05]  /*29a0*/  LEA.HI.X R9, R4, R11, R3, 0x1, P4 ;  /* 0x0000000b04097211 */ /* 0x000fca00020f0c03 */
[----:B------:R-:W2:Y:S04]  /*29b0*/  @!P2 LDG.E.U16 R3, desc[UR48][R8.64] ;  /* 0x000000300803a981 */ /* 0x000ea8000c1e1500 */
[----:B------:R-:W3:Y:S01]  /*29c0*/  @!P0 LDG.E.U16 R4, desc[UR48][R8.64+0x10] ;  /* 0x0000103008048981 */ /* 0x000ee2000c1e1500 */
[----:B------:R-:W-:Y:S01]  /*29d0*/  IMAD.MOV.U32 R13, RZ, RZ, RZ ;  /* 0x000000ffff0d7224 */ /* 0x000fe200078e00ff */
[----:B--2---:R-:W-:-:S04]  /*29e0*/  @!P2 PRMT R13, R3, 0x5410, RZ ;  /* 0x00005410030da816 */ /* 0x004fc800000000ff */
[----:B---3--:R-:W-:-:S04]  /*29f0*/  @!P0 PRMT R13, R13, 0x5410, R4 ;  /* 0x000054100d0d8816 */ /* 0x008fc80000000004 */
[C---:B------:R-:W-:Y:S02]  /*2a00*/  SHF.L.U32 R3, R13.reuse, 0x10, RZ ;  /* 0x000000100d037819 */ /* 0x040fe400000006ff */
[----:B------:R-:W-:-:S07]  /*2a10*/  LOP3.LUT R13, R13, 0xffff0000, RZ, 0xc0, !PT ;  /* 0xffff00000d0d7812 */ /* 0x000fce00078ec0ff */
.L_x_46:
[----:B------:R-:W-:Y:S01]  /*2a20*/  BSSY B0, `(.L_x_47) ;  /* 0x0000023000007945 */ /* 0x000fe20003800000 */
[----:B------:R-:W-:Y:S01]  /*2a30*/  IMAD.MOV.U32 R6, RZ, RZ, RZ ;  /* 0x000000ffff067224 */ /* 0x000fe200078e00ff */
[----:B-1----:R-:W-:Y:S02]  /*2a40*/  CS2R R4, SRZ ;  /* 0x0000000000047805 */ /* 0x002fe4000001ff00 */
[----:B------:R-:W-:Y:S02]  /*2a50*/  CS2R R10, SRZ ;  /* 0x00000000000a7805 */ /* 0x000fe4000001ff00 */
[----:B------:R-:W-:Y:S01]  /*2a60*/  CS2R R8, SRZ ;  /* 0x0000000000087805 */ /* 0x000fe2000001ff00 */
[----:B------:R-:W-:Y:S06]  /*2a70*/  @P1 BRA `(.L_x_48) ;  /* 0x0000000000741947 */ /* 0x000fec0003800000 */
[----:B------:R-:W-:-:S13]  /*2a80*/  ISETP.NE.AND P0, PT, R161, 0x3, PT ;  /* 0x00000003a100780c */ /* 0x000fda0003f05270 */
[----:B------:R-:W-:Y:S05]  /*2a90*/  @!P0 BRA `(.L_x_49) ;  /* 0x0000000000048947 */ /* 0x000fea0003800000 */
[----:B------:R-:W-:Y:S01]  /*2aa0*/  BPT.TRAP 0x1 ;  /* 0x000000040000795c */ /* 0x000fe20000300000 */
.L_x_49:
[----:B------:R-:W-:Y:S01]  /*2ab0*/  SHF.L.U32 R4, RZ, 0x1f, RZ ;  /* 0x0000001fff047819 */ /* 0x000fe200000006ff */
[----:B------:R-:W-:Y:S01]  /*2ac0*/  IMAD.MOV.U32 R12, RZ, RZ, 0x1 ;  /* 0x00000001ff0c7424 */ /* 0x000fe200078e00ff */
[----:B------:R-:W-:Y:S02]  /*2ad0*/  MOV R7, RZ ;  /* 0x000000ff00077202 */ /* 0x000fe40000000f00 */
[----:B------:R-:W1:Y:S02]  /*2ae0*/  SYNCS.PHASECHK.TRANS64.TRYWAIT P0, [UR52+0x40], R4 ;  /* 0x00004004ff0075a7 */ /* 0x000e640008000174 */
[----:B-1----:R-:W-:Y:S05]  /*2af0*/  @!P0 BRA `(.L_x_50) ;  /* 0x0000007800c88947 */ /* 0x002fea0003800000 */
.L_x_234:
[----:B------:R-:W-:Y:S01]  /*2b00*/  IMAD.MOV.U32 R6, RZ, RZ, RZ ;  /* 0x000000ffff067224 */ /* 0x000fe200078e00ff */
[----:B-1----:R-:W-:Y:S02]  /*2b10*/  CS2R R4, SRZ ;  /* 0x0000000000047805 */ /* 0x002fe4000001ff00 */
[----:B------:R-:W-:Y:S02]  /*2b20*/  CS2R R10, SRZ ;  /* 0x00000000000a7805 */ /* 0x000fe4000001ff00 */
[----:B------:R-:W-:Y:S01]  /*2b30*/  CS2R R8, SRZ ;  /* 0x0000000000087805 */ /* 0x000fe2000001ff00 */
[----:B------:R-:W-:Y:S06]  /*2b40*/  @P3 BRA `(.L_x_48) ;  /* 0x0000000000403947 */ /* 0x000fec0003800000 */
[C---:B------:R-:W-:Y:S01]  /*2b50*/  IMAD.SHL.U32 R4, R18.reuse, 0x10, RZ ;  /* 0x0000001012047824 */ /* 0x040fe200078e00ff */
[C---:B------:R-:W-:Y:S01]  /*2b60*/  SHF.L.U32 R5, R18.reuse, 0x5, RZ ;  /* 0x0000000512057819 */ /* 0x040fe200000006ff */
[----:B------:R-:W-:Y:S01]  /*2b70*/  IMAD.SHL.U32 R9, R18, 0x4, RZ ;  /* 0x0000000412097824 */ /* 0x000fe200078e00ff */
[----:B------:R-:W-:Y:S01]  /*2b80*/  SHF.R.U32.HI R7, RZ, 0x1, R18 ;  /* 0x00000001ff077819 */ /* 0x000fe20000011612 */
[----:B------:R-:W-:Y:S05]  /*2b90*/  WARPSYNC.ALL ;  /* 0x0000000000007948 */ /* 0x000fea0003800000 */
[----:B------:R-:W-:Y:S02]  /*2ba0*/  LOP3.LUT R4, R4, 0xe00, RZ, 0xc0, !PT ;  /* 0x00000e0004047812 */ /* 0x000fe400078ec0ff */
[----:B------:R-:W-:-:S02]  /*2bb0*/  LOP3.LUT R6, R5, 0xc0, RZ, 0xc0, !PT ;  /* 0x000000c005067812 */ /* 0x000fc400078ec0ff */
[----:B------:R-:W-:Y:S02]  /*2bc0*/  LOP3.LUT R4, R4, 0x20, R5, 0xf8, !PT ;  /* 0x0000002004047812 */ /* 0x000fe400078ef805 */
[----:B------:R-:W-:Y:S02]  /*2bd0*/  LOP3.LUT R6, R6, 0x8, R7, 0xf8, !PT ;  /* 0x0000000806067812 */ /* 0x000fe400078ef807 */
[----:B------:R-:W-:Y:S02]  /*2be0*/  LOP3.LUT R4, R4, 0x100, R5, 0xf8, !PT ;  /* 0x0000010004047812 */ /* 0x000fe400078ef805 */
[----:B------:R-:W-:-:S04]  /*2bf0*/  LOP3.LUT R9, R6, 0x18, R9, 0x78, !PT ;  /* 0x0000001806097812 */ /* 0x000fc800078e7809 */
[----:B------:R-:W-:-:S04]  /*2c00*/  LOP3.LUT R4, R4, R9, RZ, 0xfc, !PT ;  /* 0x0000000904047212 */ /* 0x000fc800078efcff */
[----:B------:R-:W-:-:S05]  /*2c10*/  LEA R8, R4, UR52, 0x1 ;  /* 0x0000003404087c11 */ /* 0x000fca000f8e08ff */
[----:B------:R-:W-:Y:S02]  /*2c20*/  IMAD R4, R155, 0x2, R8 ;  /* 0x000000029b047824 */ /* 0x000fe400078e0208 */
[----:B------:R-:W1:Y:S04]  /*2c30*/  LDSM.16.M88.4 R8, [R8+0x200] ;  /* 0x000200000808783b */ /* 0x000e680000000200 */
[----:B------:R-:W2:Y:S02]  /*2c40*/  LDSM.16.M88.4 R4, [R4+0x200] ;  /* 0x000200000404783b */ /* 0x000ea40000000200 */
.L_x_48:
[----:B------:R-:W-:Y:S05]  /*2c50*/  BSYNC B0 ;  /* 0x0000000000007941 */ /* 0x000fea0003800000 */
.L_x_47:
[----:B------:R-:W-:Y:S01]  /*2c60*/  IMAD.SHL.U32 R187, R18, 0x20, RZ ;  /* 0x0000002012bb7824 */ /* 0x000fe200078e00ff */
[C---:B-1----:R-:W-:Y:S01]  /*2c70*/  SHF.L.U32 R15, R8.reuse, 0x10, RZ ;  /* 0x00000010080f7819 */ /* 0x042fe200000006ff */
[----:B--2---:R-:W-:Y:S01]  /*2c80*/  IMAD.U32 R175, R5, 0x10000, RZ ;  /* 0x0001000005af7824 */ /* 0x004fe200078e00ff */
[----:B------:R-:W-:Y:S01]  /*2c90*/  LOP3.LUT R21, R8, 0xffff0000, RZ, 0xc0, !PT ;  /* 0xffff000008157812 */ /* 0x000fe200078ec0ff */
[----:B------:R-:W-:Y:S01]  /*2ca0*/  IMAD.U32 R23, R9, 0x10000, RZ ;  /* 0x0001000009177824 */ /* 0x000fe200078e00ff */
[----:B------:R-:W-:Y:S01]  /*2cb0*/  SHF.R.U32.HI R171, RZ, 0x1, R18 ;  /* 0x00000001ffab7819 */ /* 0x000fe20000011612 */
[----:B------:R-:W-:Y:S01]  /*2cc0*/  IMAD.U32 R169, R11, 0x10000, RZ ;  /* 0x000100000ba97824 */ /* 0x000fe200078e00ff */
[----:B------:R-:W-:Y:S01]  /*2cd0*/  LOP3.LUT R8, R187, 0xc0, RZ, 0xc0, !PT ;  /* 0x000000c0bb087812 */ /* 0x000fe200078ec0ff */
[----:B------:R-:W-:Y:S01]  /*2ce0*/  IMAD.U32 R179, R6, 0x10000, RZ ;  /* 0x0001000006b37824 */ /* 0x000fe200078e00ff */
[C---:B------:R-:W-:Y:S01]  /*2cf0*/  SHF.L.U32 R153, R10.reuse, 0x10, RZ ;  /* 0x000000100a997819 */ /* 0x040fe200000006ff */
[----:B------:R-:W-:Y:S01]  /*2d00*/  IMAD.U32 R183, R7, 0x10000, RZ ;  /* 0x0001000007b77824 */ /* 0x000fe200078e00ff */
[----:B------:R-:W-:Y:S01]  /*2d10*/  LOP3.LUT R167, R10, 0xffff0000, RZ, 0xc0, !PT ;  /* 0xffff00000aa77812 */ /* 0x000fe200078ec0ff */
[-C--:B------:R-:W-:Y:S01]  /*2d20*/  FMUL R20, R15, R156.reuse ;  /* 0x0000009c0f147220 */ /* 0x080fe20000400000 */
[----:B------:R-:W-:Y:S01]  /*2d30*/  LOP3.LUT R10, R8, 0x8, R171, 0xf8, !PT ;  /* 0x00000008080a7812 */ /* 0x000fe200078ef8ab */
[C---:B------:R-:W-:Y:S01]  /*2d40*/  IMAD.U32 R171, R4.reuse, 0x10000, RZ ;  /* 0x0001000004ab7824 */ /* 0x040fe200078e00ff */
[----:B------:R-:W-:Y:S01]  /*2d50*/  LOP3.LUT R173, R4, 0xffff0000, RZ, 0xc0, !PT ;  /* 0xffff000004ad7812 */ /* 0x000fe200078ec0ff */
[-C--:B------:R-:W-:Y:S01]  /*2d60*/  FMUL R21, R21, R156.reuse ;  /* 0x0000009c15157220 */ /* 0x080fe20000400000 */
[C---:B------:R-:W-:Y:S01]  /*2d70*/  SHF.L.U32 R8, R18.reuse, 0x4, RZ ;  /* 0x0000000412087819 */ /* 0x040fe200000006ff */
[----:B------:R-:W-:Y:S01]  /*2d80*/  FMUL R23, R23, R156 ;  /* 0x0000009c17177220 */ /* 0x000fe20000400000 */
[----:B------:R-:W-:Y:S01]  /*2d90*/  LOP3.LUT R4, R18, 0xff, RZ, 0xc0, !PT ;  /* 0x000000ff12047812 */ /* 0x000fe200078ec0ff */
[----:B-----5:R-:W-:Y:S01]  /*2da0*/  FFMA R29, R160, R29, R3 ;  /* 0x0000001da01d7223 */ /* 0x020fe20000000003 */
[----:B------:R-:W-:Y:S01]  /*2db0*/  LOP3.LUT R8, R8, 0xe00, RZ, 0xc0, !PT ;  /* 0x00000e0008087812 */ /* 0x000fe200078ec0ff */
[--C-:B------:R-:W-:Y:S01]  /*2dc0*/  FFMA R30, R160, R30, R13.reuse ;  /* 0x0000001ea01e7223 */ /* 0x100fe2000000000d */
[----:B------:R-:W-:Y:S01]  /*2dd0*/  LOP3.LUT R177, R5, 0xffff0000, RZ, 0xc0, !PT ;  /* 0xffff000005b17812 */ /* 0x000fe200078ec0ff */
[----:B------:R-:W-:Y:S01]  /*2de0*/  VIADD R4, R4, 0x1f ;  /* 0x0000001f04047836 */ /* 0x000fe20000000000 */
[----:B------:R-:W-:Y:S01]  /*2df0*/  SHF.L.U32 R5, R18, 0x2, RZ ;  /* 0x0000000212057819 */ /* 0x000fe200000006ff */
[C-C-:B------:R-:W-:Y:S01]  /*2e00*/  FFMA R31, R160.reuse, R31, R13.reuse ;  /* 0x0000001fa01f7223 */ /* 0x140fe2000000000d */
[----:B------:R-:W-:Y:S01]  /*2e10*/  LOP3.LUT R9, R9, 0xffff0000, RZ, 0xc0, !PT ;  /* 0xffff000009097812 */ /* 0x000fe200078ec0ff */
[----:B------:R-:W-:Y:S01]  /*2e20*/  FFMA R35, R160, R35, R13 ;  /* 0x00000023a0237223 */ /* 0x000fe2000000000d */
[----:B------:R-:W-:Y:S01]  /*2e30*/  LOP3.LUT R8, R8, 0x20, R187, 0xf8, !PT ;  /* 0x0000002008087812 */ /* 0x000fe200078ef8bb */
[C---:B------:R-:W-:Y:S01]  /*2e40*/  FFMA R14, R160.reuse, R38, R13 ;  /* 0x00000026a00e7223 */ /* 0x040fe2000000000d */
[----:B------:R-:W-:Y:S01]  /*2e50*/  LOP3.LUT R11, R11, 0xffff0000, RZ, 0xc0, !PT ;  /* 0xffff00000b0b7812 */ /* 0x000fe200078ec0ff */
[--C-:B------:R-:W-:Y:S01]  /*2e60*/  FFMA R33, R160, R33, R3.reuse ;  /* 0x00000021a0217223 */ /* 0x100fe20000000003 */
[----:B------:R-:W-:Y:S01]  /*2e70*/  ISETP.GT.U32.AND P0, PT, R4, 0x3e, PT ;  /* 0x0000003e0400780c */ /* 0x000fe20003f04070 */
[----:B------:R-:W-:Y:S01]  /*2e80*/  FFMA R4, R160, R25, R3 ;  /* 0x00000019a0047223 */ /* 0x000fe20000000003 */
[----:B------:R-:W-:Y:S01]  /*2e90*/  LOP3.LUT R10, R10, 0x18, R5, 0x78, !PT ;  /* 0x000000180a0a7812 */ /* 0x000fe200078e7805 */
[----:B------:R-:W-:Y:S01]  /*2ea0*/  FFMA R5, R160, R24, R3 ;  /* 0x00000018a0057223 */ /* 0x000fe20000000003 */
[----:B------:R-:W-:Y:S01]  /*2eb0*/  LOP3.LUT R181, R6, 0xffff0000, RZ, 0xc0, !PT ;  /* 0xffff000006b57812 */ /* 0x000fe200078ec0ff */
[C-C-:B------:R-:W-:Y:S01]  /*2ec0*/  FFMA R6, R160.reuse, R26, R13.reuse ;  /* 0x0000001aa0067223 */ /* 0x140fe2000000000d */
[----:B------:R-:W-:Y:S01]  /*2ed0*/  LOP3.LUT R185, R7, 0xffff0000, RZ, 0xc0, !PT ;  /* 0xffff000007b97812 */ /* 0x000fe200078ec0ff */
[----:B------:R-:W-:Y:S01]  /*2ee0*/  FFMA R7, R160, R27, R13 ;  /* 0x0000001ba0077223 */ /* 0x000fe2000000000d */
[----:B------:R-:W-:Y:S01]  /*2ef0*/  LOP3.LUT R187, R8, 0x100, R187, 0xf8, !PT ;  /* 0x0000010008bb7812 */ /* 0x000fe200078ef8bb */
[----:B------:R-:W-:Y:S01]  /*2f00*/  FMUL R24, R9, R156 ;  /* 0x0000009c09187220 */ /* 0x000fe20000400000 */
[----:B------:R-:W-:Y:S01]  /*2f10*/  FFMA R8, R160, R28, R3 ;  /* 0x0000001ca0087223 */ /* 0x000fe20000000003 */
[-C--:B------:R-:W-:Y:S01]  /*2f20*/  FMUL R25, R153, R156.reuse ;  /* 0x0000009c99197220 */ /* 0x080fe20000400000 */
[-C--:B------:R-:W-:Y:S01]  /*2f30*/  FMUL R26, R167, R156.reuse ;  /* 0x0000009ca71a7220 */ /* 0x080fe20000400000 */
[-C--:B------:R-:W-:Y:S01]  /*2f40*/  FMUL R27, R169, R156.reuse ;  /* 0x0000009ca91b7220 */ /* 0x080fe20000400000 */
[----:B------:R-:W-:Y:S01]  /*2f50*/  FMUL R28, R11, R156 ;  /* 0x0000009c0b1c7220 */ /* 0x000fe20000400000 */
[----:B------:R-:W-:Y:S01]  /*2f60*/  FADD R5, R5, R20 ;  /* 0x0000001405057221 */ /* 0x000fe20000000000 */
[----:B------:R-:W-:Y:S01]  /*2f70*/  FADD R4, R4, R21 ;  /* 0x0000001504047221 */ /* 0x000fe20000000000 */
[----:B------:R-:W-:Y:S01]  /*2f80*/  FADD R6, R6, R23 ;  /* 0x0000001706067221 */ /* 0x000fe20000000000 */
[----:B------:R-:W-:Y:S01]  /*2f90*/  FADD R7, R7, R24 ;  /* 0x0000001807077221 */ /* 0x000fe20000000000 */
[----:B------:R-:W-:Y:S01]  /*2fa0*/  FADD R8, R8, R25 ;  /* 0x0000001908087221 */ /* 0x000fe20000000000 */
[----:B------:R-:W-:Y:S01]  /*2fb0*/  FADD R29, R29, R26 ;  /* 0x0000001a1d1d7221 */ /* 0x000fe20000000000 */
[----:B------:R-:W-:Y:S01]  /*2fc0*/  FADD R30, R30, R27 ;  /* 0x0000001b1e1e7221 */ /* 0x000fe20000000000 */
[----:B------:R-:W-:Y:S01]  /*2fd0*/  FADD R31, R31, R28 ;  /* 0x0000001c1f1f7221 */ /* 0x000fe20000000000 */
[----:B------:R-:W-:Y:S01]  /*2fe0*/  F2FP.RELU.BF16.F32.PACK_AB R4, R4, R5 ;  /* 0x000000050404723e */ /* 0x000fe200000018ff */
[C-C-:B------:R-:W-:Y:S01]  /*2ff0*/  FFMA R9, R160.reuse, R36, R3.reuse ;  /* 0x00000024a0097223 */ /* 0x140fe20000000003 */
[----:B------:R-:W-:Y:S01]  /*3000*/  F2FP.RELU.BF16.F32.PACK_AB R5, R7, R6 ;  /* 0x000000060705723e */ /* 0x000fe200000018ff */
[C-C-:B------:R-:W-:Y:S01]  /*3010*/  FFMA R11, R160.reuse, R37, R3.reuse ;  /* 0x00000025a00b7223 */ /* 0x140fe20000000003 */
[----:B------:R-:W-:Y:S01]  /*3020*/  F2FP.RELU.BF16.F32.PACK_AB R6, R29, R8 ;  /* 0x000000081d06723e */ /* 0x000fe200000018ff */
[C---:B------:R-:W-:Y:S01]  /*3030*/  FFMA R8, R160.reuse, R32, R3 ;  /* 0x00000020a0087223 */ /* 0x040fe20000000003 */
[----:B------:R-:W-:Y:S01]  /*3040*/  LOP3.LUT R187, R187, R10, RZ, 0xfc, !PT ;  /* 0x0000000abbbb7212 */ /* 0x000fe200078efcff */
[C-C-:B------:R-:W-:Y:S01]  /*3050*/  FFMA R10, R160.reuse, R34, R13.reuse ;  /* 0x00000022a00a7223 */ /* 0x140fe2000000000d */
[----:B------:R-:W-:Y:S01]  /*3060*/  F2FP.RELU.BF16.F32.PACK_AB R7, R31, R30 ;  /* 0x0000001e1f07723e */ /* 0x000fe200000018ff */
[-C--:B------:R-:W-:Y:S01]  /*3070*/  FMUL R31, R175, R156.reuse ;  /* 0x0000009caf1f7220 */ /* 0x080fe20000400000 */
[-C--:B------:R-:W-:Y:S01]  /*3080*/  FMUL R32, R177, R156.reuse ;  /* 0x0000009cb1207220 */ /* 0x080fe20000400000 */
[-C--:B------:R-:W-:Y:S01]  /*3090*/  FMUL R36, R181, R156.reuse ;  /* 0x0000009cb5247220 */ /* 0x080fe20000400000 */
[----:B------:R-:W-:Y:S01]  /*30a0*/  FFMA R39, R160, R39, R13 ;  /* 0x00000027a0277223 */ /* 0x000fe2000000000d */
[-C--:B------:R-:W-:Y:S01]  /*30b0*/  FMUL R29, R171, R156.reuse ;  /* 0x0000009cab1d7220 */ /* 0x080fe20000400000 */
        /* <DEDUP_REMOVED lines=12> */
[----:B------:R-:W-:Y:S01]  /*3180*/  LEA R14, R187, UR52, 0x1 ;  /* 0x00000034bb0e7c11 */ /* 0x000fe2000f8e08ff */
[----:B------:R-:W-:Y:S05]  /*3190*/  WARPSYNC.ALL ;  /* 0x0000000000007948 */ /* 0x000fea0003800000 */
[----:B------:R-:W-:Y:S01]  /*31a0*/  F2FP.RELU.BF16.F32.PACK_AB R9, R35, R10 ;  /* 0x0000000a2309723e */ /* 0x000fe200000018ff */
[----:B------:R1:W-:Y:S01]  /*31b0*/  STSM.16.M88.4 [R14+0x200], R4 ;  /* 0x000200040e007844 */ /* 0x0003e20000000200 */
[----:B------:R-:W-:Y:S01]  /*31c0*/  F2FP.RELU.BF16.F32.PACK_AB R8, R33, R8 ;  /* 0x000000082108723e */ /* 0x000fe200000018ff */
[----:B------:R-:W-:Y:S01]  /*31d0*/  BSSY B0, `(.L_x_51) ;  /* 0x0000013000007945 */ /* 0x000fe20003800000 */
[----:B------:R-:W-:-:S02]  /*31e0*/  F2FP.RELU.BF16.F32.PACK_AB R10, R154, R15 ;  /* 0x0000000f9a0a723e */ /* 0x000fc400000018ff */
[----:B------:R-:W-:Y:S02]  /*31f0*/  F2FP.RELU.BF16.F32.PACK_AB R11, R166, R11 ;  /* 0x0000000ba60b723e */ /* 0x000fe400000018ff */
[----:B------:R-:W-:-:S05]  /*3200*/  LEA R35, R155, R14, 0x1 ;  /* 0x0000000e9b237211 */ /* 0x000fca00078e08ff */
[----:B------:R1:W-:Y:S01]  /*3210*/  STSM.16.M88.4 [R35+0x200], R8 ;  /* 0x0002000823007844 */ /* 0x0003e20000000200 */
[----:B------:R-:W-:Y:S01]  /*3220*/  @!PT LDS RZ, [RZ] ;  /* 0x00000000fffff984 */ /* 0x000fe20000000800 */
[----:B------:R-:W-:Y:S01]  /*3230*/  @!PT LDS RZ, [RZ] ;  /* 0x00000000fffff984 */ /* 0x000fe20000000800 */
[----:B------:R-:W-:Y:S01]  /*3240*/  @!PT LDS RZ, [RZ] ;  /* 0x00000000fffff984 */ /* 0x000fe20000000800 */
[----:B------:R-:W-:Y:S01]  /*3250*/  @!PT LDS RZ, [RZ] ;  /* 0x00000000fffff984 */ /* 0x000fe20000000800 */
[----:B------:R2:W-:Y:S06]  /*3260*/  MEMBAR.ALL.CTA ;  /* 0x0000000000007992 */ /* 0x0005ec0000008000 */
[----:B--2---:R-:W2:Y:S02]  /*3270*/  FENCE.VIEW.ASYNC.S ;  /* 0x00000000000073c6 */ /* 0x004ea40000000000 */
[----:B--2---:R-:W-:Y:S06]  /*3280*/  BAR.SYNC.DEFER_BLOCKING 0x1, 0x100 ;  /* 0x0044000000007b1d */ /* 0x004fec0000010000 */
[----:B------:R-:W-:Y:S05]  /*3290*/  @P0 BRA `(.L_x_52) ;  /* 0x0000000000180947 */ /* 0x000fea0003800000 */
[----:B------:R-:W-:Y:S02]  /*32a0*/  UIADD3 UR4, UP0, UR54, 0x4f0, URZ ;  /* 0x000004f036047890 */ /* 0x000fe4000ff1e03f */
[----:B------:R-:W-:Y:S02]  /*32b0*/  UIADD3 UR40, UR52, 0x200, URZ ;  /* 0x0000020034287890 */ /* 0x000fe4000fffe03f */
[----:B------:R-:W-:-:S09]  /*32c0*/  UIADD3.X UR5, URZ, UR55, URZ, UP0, !UPT ;  /* 0x000000373f057290 */ /* 0x000fd200087fe43f */
[----:B------:R2:W-:Y:S01]  /*32d0*/  UTMASTG.3D [UR40], [UR4] ;  /* 0x00000028040073b5 */ /* 0x0005e20008010000 */
[----:B------:R0:W-:Y:S01]  /*32e0*/  UTMACMDFLUSH ;  /* 0x00000000000079b7 */ /* 0x0001e20000000000 */
[----:B--2---:R-:W-:-:S04]  /*32f0*/  DEPBAR.LE SB0, 0x1 ;  /* 0x000080400000791a */ /* 0x004fc80000000000 */
.L_x_52:
[----:B------:R-:W-:Y:S05]  /*3300*/  BSYNC B0 ;  /* 0x0000000000007941 */ /* 0x000fea0003800000 */
.L_x_51:
[----:B------:R-:W-:Y:S01]  /*3310*/  BAR.SYNC.DEFER_BLOCKING 0x1, 0x100 ;  /* 0x0044000000007b1d */ /* 0x000fe20000010000 */
[----:B------:R-:W-:Y:S01]  /*3320*/  ISETP.NE.AND P2, PT, RZ, UR39, PT ;  /* 0x00000027ff007c0c */ /* 0x000fe2000bf45270 */
[----:B------:R-:W-:-:S04]  /*3330*/  VIADD R15, R14, 0x200 ;  /* 0x000002000e0f7836 */ /* 0x000fc80000000000 */
[----:B------:R-:W-:-:S08]  /*3340*/  IMAD R33, R155, 0x2, R15 ;  /* 0x000000029b217824 */ /* 0x000fd000078e020f */
[----:B------:R-:W-:Y:S05]  /*3350*/  @!P2 BRA `(.L_x_53) ;  /* 0x000000000034a947 */ /* 0x000fea0003800000 */
[----:B------:R-:W-:Y:S04]  /*3360*/  BSSY B0, `(.L_x_54) ;  /* 0x0000009000007945 */ /* 0x000fe80003800000 */
[----:B------:R-:W-:Y:S05]  /*3370*/  @P1 BRA `(.L_x_55) ;  /* 0x00000000001c1947 */ /* 0x000fea0003800000 */
[----:B------:R-:W-:-:S13]  /*3380*/  ISETP.NE.AND P2, PT, R161, 0x3, PT ;  /* 0x00000003a100780c */ /* 0x000fda0003f45270 */
[----:B------:R-:W-:Y:S05]  /*3390*/  @!P2 BRA `(.L_x_56) ;  /* 0x000000000004a947 */ /* 0x000fea0003800000 */
[----:B------:R-:W-:Y:S01]  /*33a0*/  BPT.TRAP 0x1 ;  /* 0x000000040000795c */ /* 0x000fe20000300000 */
.L_x_56:
[----:B------:R-:W-:-:S04]  /*33b0*/  ULEA UR4, UR36, UR52, 0x3 ;  /* 0x0000003424047291 */ /* 0x000fc8000f8e183f */
[----:B------:R-:W-:-:S04]  /*33c0*/  UIADD3 UR4, UR4, 0x60, URZ ;  /* 0x0000006004047890 */ /* 0x000fc8000fffe03f */
[----:B------:R-:W-:-:S09]  /*33d0*/  UPRMT UR4, UR51, 0x654, UR4 ;  /* 0x0000065433047896 */ /* 0x000fd20008000004 */
[----:B------:R-:W-:Y:S03]  /*33e0*/  SYNCS.ARRIVE.TRANS64.RED.A1T0 RZ, [UR4], RZ ;  /* 0x000000ffffff79a7 */ /* 0x000fe60008100404 */
.L_x_55:
[----:B------:R-:W-:Y:S05]  /*33f0*/  BSYNC B0 ;  /* 0x0000000000007941 */ /* 0x000fea0003800000 */
.L_x_54:
[----:B------:R-:W-:-:S04]  /*3400*/  UIADD3 UR36, UR36, 0x1, URZ ;  /* 0x0000000124247890 */ /* 0x000fc8000fffe03f */
[----:B------:R-:W-:-:S04]  /*3410*/  UISETP.NE.AND UP0, UPT, UR36, 0x4, UPT ;  /* 0x000000042400788c */ /* 0x000fc8000bf05270 */
[----:B------:R-:W-:-:S12]  /*3420*/  USEL UR36, UR36, URZ, UP0 ;  /* 0x0000003f24247287 */ /* 0x000fd80008000000 */
.L_x_53:
[----:B------:R-:W-:Y:S04]  /*3430*/  BSSY B0, `(.L_x_57) ;  /* 0x0000032000007945 */ /* 0x000fe80003800000 */
[----:B------:R-:W-:Y:S05]  /*3440*/  @P1 BRA `(.L_x_58) ;  /* 0x0000000000c01947 */ /* 0x000fea0003800000 */
[----:B------:R-:W-:-:S13]  /*3450*/  ISETP.NE.AND P2, PT, R161, 0x3, PT ;  /* 0x00000003a100780c */ /* 0x000fda0003f45270 */
[----:B------:R-:W-:Y:S05]  /*3460*/  @!P2 BRA `(.L_x_59) ;  /* 0x000000000004a947 */ /* 0x000fea0003800000 */
[----:B------:R-:W-:Y:S01]  /*3470*/  BPT.TRAP 0x1 ;  /* 0x000000040000795c */ /* 0x000fe20000300000 */
.L_x_59:
[----:B-1----:R-:W-:Y:S01]  /*3480*/  LEA R4, R12, UR52, 0x3 ;  /* 0x000000340c047c11 */ /* 0x002fe2000f8e18ff */
[----:B------:R-:W-:Y:S01]  /*3490*/  BSSY B1, `(.L_x_60) ;  /* 0x0000004000017945 */ /* 0x000fe20003800000 */
[----:B------:R-:W-:-:S04]  /*34a0*/  SHF.L.U32 R5, RZ, 0x1f, RZ ;  /* 0x0000001fff057819 */ /* 0x000fc800000006ff */
[----:B------:R-:W1:Y:S02]  /*34b0*/  SYNCS.PHASECHK.TRANS64.TRYWAIT P2, [R4+URZ+0x40], R5 ;  /* 0x00004005040075a7 */ /* 0x000e64000804017f */
[----:B-1----:R-:W-:Y:S05]  /*34c0*/  @!P2 BRA `(.L_x_61) ;  /* 0x00000070006ca947 */ /* 0x002fea0003800000 */
.L_x_235:
[----:B------:R-:W-:Y:S05]  /*34d0*/  BSYNC B1 ;  /* 0x0000000000017941 */ /* 0x000fea0003800000 */
.L_x_60:
[----:B------:R-:W-:Y:S05]  /*34e0*/  @P3 BRA `(.L_x_62) ;  /* 0x0000000000943947 */ /* 0x000fea0003800000 */
[----:B------:R-:W-:Y:S01]  /*34f0*/  LEA R20, R12, R15, 0xd ;  /* 0x0000000f0c147211 */ /* 0x000fe200078e68ff */
[----:B------:R-:W-:Y:S05]  /*3500*/  WARPSYNC.ALL ;  /* 0x0000000000007948 */ /* 0x000fea0003800000 */
[----:B------:R-:W-:Y:S01]  /*3510*/  IMAD R8, R155, 0x2, R20 ;  /* 0x000000029b087824 */ /* 0x000fe200078e0214 */
[----:B-1----:R-:W1:Y:S05]  /*3520*/  LDSM.16.M88.4 R4, [R20] ;  /* 0x000000001404783b */ /* 0x002e6a0000000200 */
[----:B------:R-:W2:Y:S01]  /*3530*/  LDSM.16.M88.4 R8, [R8] ;  /* 0x000000000808783b */ /* 0x000ea20000000200 */
[C---:B-1----:R-:W-:Y:S01]  /*3540*/  IMAD.U32 R21, R4.reuse, 0x10000, RZ ;  /* 0x0001000004157824 */ /* 0x042fe200078e00ff */
[----:B------:R-:W-:Y:S01]  /*3550*/  LOP3.LUT R23, R4, 0xffff0000, RZ, 0xc0, !PT ;  /* 0xffff000004177812 */ /* 0x000fe200078ec0ff */
[C---:B------:R-:W-:Y:S01]  /*3560*/  IMAD.U32 R27, R6.reuse, 0x10000, RZ ;  /* 0x00010000061b7824 */ /* 0x040fe200078e00ff */
[----:B------:R-:W-:Y:S01]  /*3570*/  SHF.L.U32 R25, R5, 0x10, RZ ;  /* 0x0000001005197819 */ /* 0x000fe200000006ff */
[----:B------:R-:W-:Y:S01]  /*3580*/  IMAD.U32 R31, R7, 0x10000, RZ ;  /* 0x00010000071f7824 */ /* 0x000fe200078e00ff */
[----:B------:R-:W-:Y:S01]  /*3590*/  LOP3.LUT R29, R6, 0xffff0000, RZ, 0xc0, !PT ;  /* 0xffff0000061d7812 */ /* 0x000fe200078ec0ff */
[----:B--2---:R-:W-:Y:S01]  /*35a0*/  IMAD.U32 R153, R9, 0x10000, RZ ;  /* 0x0001000009997824 */ /* 0x004fe200078e00ff */
[----:B------:R-:W-:Y:S01]  /*35b0*/  SHF.L.U32 R37, R8, 0x10, RZ ;  /* 0x0000001008257819 */ /* 0x000fe200000006ff */
[-C--:B------:R-:W-:Y:S01]  /*35c0*/  FMUL R20, R21, R156.reuse ;  /* 0x0000009c15147220 */ /* 0x080fe20000400000 */
[----:B------:R-:W-:Y:S01]  /*35d0*/  SHF.L.U32 R171, R11, 0x10, RZ ;  /* 0x000000100bab7819 */ /* 0x000fe200000006ff */
[----:B------:R-:W-:Y:S01]  /*35e0*/  IMAD.U32 R167, R10, 0x10000, RZ ;  /* 0x000100000aa77824 */ /* 0x000fe200078e00ff */
[----:B------:R-:W-:Y:S01]  /*35f0*/  LOP3.LUT R5, R5, 0xffff0000, RZ, 0xc0, !PT ;  /* 0xffff000005057812 */ /* 0x000fe200078ec0ff */
[-C--:B------:R-:W-:Y:S01]  /*3600*/  FMUL R21, R23, R156.reuse ;  /* 0x0000009c17157220 */ /* 0x080fe20000400000 */
        /* <DEDUP_REMOVED lines=18> */
[----:B------:R-:W-:-:S07]  /*3730*/  FMUL R38, R11, R156 ;  /* 0x0000009c0b267220 */ /* 0x000fce0000400000 */
.L_x_62:
[----:B------:R-:W-:-:S07]  /*3740*/  VIADD R12, R12, 0x1 ;  /* 0x000000010c0c7836 */ /* 0x000fce0000000000 */
.L_x_58:
[----:B------:R-:W-:Y:S05]  /*3750*/  BSYNC B0 ;  /* 0x0000000000007941 */ /* 0x000fea0003800000 */
.L_x_57:
[C-C-:B-1----:R-:W-:Y:S01]  /*3760*/  FFMA R5, R160.reuse, R40, R3.reuse ;  /* 0x00000028a0057223 */ /* 0x142fe20000000003 */
[C---:B------:R-:W-:Y:S01]  /*3770*/  FFMA R4, R160.reuse, R41, R3 ;  /* 0x00000029a0047223 */ /* 0x040fe20000000003 */
[C-C-:B------:R-:W-:Y:S01]  /*3780*/  FFMA R50, R160.reuse, R50, R13.reuse ;  /* 0x00000032a0327223 */ /* 0x140fe2000000000d */
[C-C-:B------:R-:W-:Y:S01]  /*3790*/  FFMA R51, R160.reuse, R51, R13.reuse ;  /* 0x00000033a0337223 */ /* 0x140fe2000000000d */
[C-C-:B------:R-:W-:Y:S01]  /*37a0*/  FFMA R42, R160.reuse, R42, R13.reuse ;  /* 0x0000002aa02a7223 */ /* 0x140fe2000000000d */
[C---:B------:R-:W-:Y:S01]  /*37b0*/  FFMA R43, R160.reuse, R43, R13 ;  /* 0x0000002ba02b7223 */ /* 0x040fe2000000000d */
[C-C-:B------:R-:W-:Y:S01]  /*37c0*/  FFMA R44, R160.reuse, R44, R3.reuse ;  /* 0x0000002ca02c7223 */ /* 0x140fe20000000003 */
[C---:B------:R-:W-:Y:S01]  /*37d0*/  FFMA R45, R160.reuse, R45, R3 ;  /* 0x0000002da02d7223 */ /* 0x040fe20000000003 */
[C-C-:B------:R-:W-:Y:S01]  /*37e0*/  FFMA R46, R160.reuse, R46, R13.reuse ;  /* 0x0000002ea02e7223 */ /* 0x140fe2000000000d */
[C---:B------:R-:W-:Y:S01]  /*37f0*/  FFMA R47, R160.reuse, R47, R13 ;  /* 0x0000002fa02f7223 */ /* 0x040fe2000000000d */
[C-C-:B------:R-:W-:Y:S01]  /*3800*/  FFMA R7, R160.reuse, R52, R3.reuse ;  /* 0x00000034a0077223 */ /* 0x140fe20000000003 */
[C-C-:B------:R-:W-:Y:S01]  /*3810*/  FFMA R53, R160.reuse, R53, R3.reuse ;  /* 0x00000035a0357223 */ /* 0x140fe20000000003 */
[C-C-:B------:R-:W-:Y:S01]  /*3820*/  FFMA R48, R160.reuse, R48, R3.reuse ;  /* 0x00000030a0307223 */ /* 0x140fe20000000003 */
[C---:B------:R-:W-:Y:S01]  /*3830*/  FFMA R49, R160.reuse, R49, R3 ;  /* 0x00000031a0317223 */ /* 0x040fe20000000003 */
[C-C-:B------:R-:W-:Y:S01]  /*3840*/  FFMA R54, R160.reuse, R54, R13.reuse ;  /* 0x00000036a0367223 */ /* 0x140fe2000000000d */
[----:B------:R-:W-:Y:S01]  /*3850*/  FFMA R55, R160, R55, R13 ;  /* 0x00000037a0377223 */ /* 0x000fe2000000000d */
        /* <DEDUP_REMOVED lines=17> */
[----:B------:R-:W-:Y:S05]  /*3970*/  WARPSYNC.ALL ;  /* 0x0000000000007948 */ /* 0x000fea0003800000 */
[----:B------:R-:W-:Y:S01]  /*3980*/  F2FP.RELU.BF16.F32.PACK_AB R9, R10, R9 ;  /* 0x000000090a09723e */ /* 0x000fe200000018ff */
[----:B------:R-:W-:Y:S01]  /*3990*/  BSSY B0, `(.L_x_63) ;  /* 0x000001a000007945 */ /* 0x000fe20003800000 */
[----:B------:R-:W-:-:S02]  /*39a0*/  F2FP.RELU.BF16.F32.PACK_AB R5, R43, R42 ;  /* 0x0000002a2b05723e */ /* 0x000fc400000018ff */
[----:B------:R-:W-:Y:S02]  /*39b0*/  F2FP.RELU.BF16.F32.PACK_AB R6, R45, R6 ;  /* 0x000000062d06723e */ /* 0x000fe400000018ff */
[----:B------:R-:W-:Y:S02]  /*39c0*/  F2FP.RELU.BF16.F32.PACK_AB R7, R47, R46 ;  /* 0x0000002e2f07723e */ /* 0x000fe400000018ff */
[----:B------:R-:W-:Y:S02]  /*39d0*/  F2FP.RELU.BF16.F32.PACK_AB R10, R40, R11 ;  /* 0x0000000b280a723e */ /* 0x000fe400000018ff */
[----:B------:R-:W-:Y:S01]  /*39e0*/  F2FP.RELU.BF16.F32.PACK_AB R8, R49, R8 ;  /* 0x000000083108723e */ /* 0x000fe200000018ff */
[----:B------:R1:W-:Y:S01]  /*39f0*/  STSM.16.M88.4 [R14+0x2200], R4 ;  /* 0x002200040e007844 */ /* 0x0003e20000000200 */
[----:B------:R-:W-:-:S05]  /*3a00*/  F2FP.RELU.BF16.F32.PACK_AB R11, R55, R54 ;  /* 0x00000036370b723e */ /* 0x000fca00000018ff */
        /* <DEDUP_REMOVED lines=11> */
[----:B------:R-:W-:Y:S02]  /*3ac0*/  UIADD3 UR4, UR52, 0x2200, URZ ;  /* 0x0000220034047890 */ /* 0x000fe4000fffe03f */
[----:B------:R-:W-:Y:S01]  /*3ad0*/  UIADD3.X UR9, URZ, UR55, URZ, UP0, !UPT ;  /* 0x000000373f097290 */ /* 0x000fe200087fe43f */
[----:B------:R-:W-:Y:S01]  /*3ae0*/  UMOV UR6, UR42 ;  /* 0x0000002a00067c82 */ /* 0x000fe20008000000 */
[----:B------:R-:W-:-:S07]  /*3af0*/  UMOV UR7, UR43 ;  /* 0x0000002b00077c82 */ /* 0x000fce0008000000 */
[----:B------:R2:W-:Y:S01]  /*3b00*/  UTMASTG.3D [UR4], [UR8] ;  /* 0x00000004080073b5 */ /* 0x0005e20008010000 */
[----:B------:R0:W-:Y:S01]  /*3b10*/  UTMACMDFLUSH ;  /* 0x00000000000079b7 */ /* 0x0001e20000000000 */
[----:B--2---:R-:W-:-:S04]  /*3b20*/  DEPBAR.LE SB0, 0x1 ;  /* 0x000080400000791a */ /* 0x004fc80000000000 */
.L_x_64:
[----:B------:R-:W-:Y:S05]  /*3b30*/  BSYNC B0 ;  /* 0x0000000000007941 */ /* 0x000fea0003800000 */
.L_x_63:
[----:B-1----:R-:W-:Y:S01]  /*3b40*/  VIADD R4, R14, 0x2200 ;  /* 0x000022000e047836 */ /* 0x002fe20000000000 */
[----:B------:R-:W-:Y:S04]  /*3b50*/  BAR.SYNC.DEFER_BLOCKING 0x1, 0x100 ;  /* 0x0044000000007b1d */ /* 0x000fe80000010000 */
[----:B------:R-:W-:Y:S02]  /*3b60*/  LEA R39, R155, R4, 0x1 ;  /* 0x000000049b277211 */ /* 0x000fe400078e08ff */
[----:B------:R-:W-:Y:S04]  /*3b70*/  BSSY B0, `(.L_x_65) ;  /* 0x0000009000007945 */ /* 0x000fe80003800000 */
[----:B------:R-:W-:Y:S05]  /*3b80*/  @P1 BRA `(.L_x_66) ;  /* 0x00000000001c1947 */ /* 0x000fea0003800000 */
[----:B------:R-:W-:-:S13]  /*3b90*/  ISETP.NE.AND P2, PT, R161, 0x3, PT ;  /* 0x00000003a100780c */ /* 0x000fda0003f45270 */
[----:B------:R-:W-:Y:S05]  /*3ba0*/  @!P2 BRA `(.L_x_67) ;  /* 0x000000000004a947 */ /* 0x000fea0003800000 */
[----:B------:R-:W-:Y:S01]  /*3bb0*/  BPT.TRAP 0x1 ;  /* 0x000000040000795c */ /* 0x000fe20000300000 */
.L_x_67:
[----:B------:R-:W-:-:S04]  /*3bc0*/  ULEA UR4, UR36, UR52, 0x3 ;  /* 0x0000003424047291 */ /* 0x000fc8000f8e183f */
[----:B------:R-:W-:-:S04]  /*3bd0*/  UIADD3 UR4, UR4, 0x60, URZ ;  /* 0x0000006004047890 */ /* 0x000fc8000fffe03f */
[----:B------:R-:W-:-:S09]  /*3be0*/  UPRMT UR4, UR51, 0x654, UR4 ;  /* 0x0000065433047896 */ /* 0x000fd20008000004 */
[----:B------:R-:W-:Y:S03]  /*3bf0*/  SYNCS.ARRIVE.TRANS64.RED.A1T0 RZ, [UR4], RZ ;  /* 0x000000ffffff79a7 */ /* 0x000fe60008100404 */
.L_x_66:
[----:B------:R-:W-:Y:S05]  /*3c00*/  BSYNC B0 ;  /* 0x0000000000007941 */ /* 0x000fea0003800000 */
.L_x_65:
[----:B------:R-:W-:Y:S01]  /*3c10*/  UIADD3 UR36, UR36, 0x1, URZ ;  /* 0x0000000124247890 */ /* 0x000fe2000fffe03f */
[----:B------:R-:W-:Y:S01]  /*3c20*/  BSSY B0, `(.L_x_68) ;  /* 0x0000038000007945 */ /* 0x000fe20003800000 */
[----:B------:R-:W-:Y:S02]  /*3c30*/  IMAD.MOV.U32 R40, RZ, RZ, RZ ;  /* 0x000000ffff287224 */ /* 0x000fe400078e00ff */
[----:B------:R-:W-:-:S04]  /*3c40*/  UISETP.NE.AND UP0, UPT, UR36, 0x4, UPT ;  /* 0x000000042400788c */ /* 0x000fc8000bf05270 */
[----:B------:R-:W-:Y:S01]  /*3c50*/  USEL UR36, UR36, URZ, UP0 ;  /* 0x0000003f24247287 */ /* 0x000fe20008000000 */
[----:B------:R-:W-:Y:S11]  /*3c60*/  @P1 BRA `(.L_x_69) ;  /* 0x0000000000cc1947 */ /* 0x000ff60003800000 */
[----:B------:R-:W-:-:S13]  /*3c70*/  ISETP.NE.AND P2, PT, R161, 0x3, PT ;  /* 0x00000003a100780c */ /* 0x000fda0003f45270 */
[----:B------:R-:W-:Y:S05]  /*3c80*/  @!P2 BRA `(.L_x_70) ;  /* 0x000000000004a947 */ /* 0x000fea0003800000 */
[----:B------:R-:W-:Y:S01]  /*3c90*/  BPT.TRAP 0x1 ;  /* 0x000000040000795c */ /* 0x000fe20000300000 */
.L_x_70:
[C---:B------:R-:W-:Y:S01]  /*3ca0*/  LEA R4, R12.reuse, UR52, 0x3 ;  /* 0x000000340c047c11 */ /* 0x040fe2000f8e18ff */
[----:B------:R-:W-:Y:S01]  /*3cb0*/  VIADD R42, R12, 0x1 ;  /* 0x000000010c2a7836 */ /* 0x000fe20000000000 */
[----:B------:R-:W-:Y:S01]  /*3cc0*/  SHF.L.U32 R5, RZ, 0x1f, RZ ;  /* 0x0000001fff057819 */ /* 0x000fe200000006ff */
[----:B------:R-:W-:Y:S03]  /*3cd0*/  BSSY B1, `(.L_x_71) ;  /* 0x0000004000017945 */ /* 0x000fe60003800000 */
[----:B------:R-:W1:Y:S01]  /*3ce0*/  SYNCS.PHASECHK.TRANS64.TRYWAIT P2, [R4+URZ+0x40], R5 ;  /* 0x00004005040075a7 */ /* 0x000e62000804017f */
[----:B------:R-:W-:Y:S01]  /*3cf0*/  ISETP.NE.AND P4, PT, R42, 0x4, PT ;  /* 0x000000042a00780c */ /* 0x000fe20003f85270 */
[----:B-1----:R-:W-:-:S12]  /*3d00*/  @!P2 BRA `(.L_x_72) ;  /* 0x000000680070a947 */ /* 0x002fd80003800000 */
.L_x_236:
[----:B------:R-:W-:Y:S05]  /*3d10*/  BSYNC B1 ;  /* 0x0000000000017941 */ /* 0x000fea0003800000 */
.L_x_71:
[----:B------:R-:W-:Y:S05]  /*3d20*/  @P3 BRA `(.L_x_73) ;  /* 0x0000000000943947 */ /* 0x000fea0003800000 */
[----:B------:R-:W-:Y:S01]  /*3d30*/  LEA R12, R12, R15, 0xd ;  /* 0x0000000f0c0c7211 */ /* 0x000fe200078e68ff */
[----:B------:R-:W-:Y:S05]  /*3d40*/  WARPSYNC.ALL ;  /* 0x0000000000007948 */ /* 0x000fea0003800000 */
[----:B-1----:R-:W-:Y:S01]  /*3d50*/  IMAD R4, R155, 0x2, R12 ;  /* 0x000000029b047824 */ /* 0x002fe200078e020c */
[----:B------:R-:W1:Y:S05]  /*3d60*/  LDSM.16.M88.4 R8, [R12] ;  /* 0x000000000c08783b */ /* 0x000e6a0000000200 */
        /* <DEDUP_REMOVED lines=33> */
.L_x_73:
[----:B------:R-:W-:Y:S02]  /*3f80*/  SEL R40, RZ, 0x1, P4 ;  /* 0x00000001ff287807 */ /* 0x000fe40002000000 */
[----:B------:R-:W-:-:S07]  /*3f90*/  SEL R12, R42, RZ, P4 ;  /* 0x000000ff2a0c7207 */ /* 0x000fce0002000000 */
.L_x_69:
[----:B------:R-:W-:Y:S05]  /*3fa0*/  BSYNC B0 ;  /* 0x0000000000007941 */ /* 0x000fea0003800000 */
.L_x_68:
        /* <DEDUP_REMOVED lines=61> */
.L_x_75:
[----:B------:R-:W-:Y:S05]  /*4380*/  BSYNC B0 ;  /* 0x0000000000007941 */ /* 0x000fea0003800000 */
.L_x_74:
[----:B-1----:R-:W-:Y:S01]  /*4390*/  VIADD R4, R14, 0x4200 ;  /* 0x000042000e047836 */ /* 0x002fe20000000000 */
[----:B------:R-:W-:Y:S03]  /*43a0*/  BAR.SYNC.DEFER_BLOCKING 0x1, 0x100 ;  /* 0x0044000000007b1d */ /* 0x000fe60000010000 */
[----:B------:R-:W-:-:S03]  /*43b0*/  IMAD R41, R155, 0x2, R4 ;  /* 0x000000029b297824 */ /* 0x000fc600078e0204 */
[----:B------:R-:W-:Y:S04]  /*43c0*/  BSSY B0, `(.L_x_76) ;  /* 0x0000009000007945 */ /* 0x000fe80003800000 */
[----:B------:R-:W-:Y:S05]  /*43d0*/  @P1 BRA `(.L_x_77) ;  /* 0x00000000001c1947 */ /* 0x000fea0003800000 */
[----:B------:R-:W-:-:S13]  /*43e0*/  ISETP.NE.AND P2, PT, R161, 0x3, PT ;  /* 0x00000003a100780c */ /* 0x000fda0003f45270 */
[----:B------:R-:W-:Y:S05]  /*43f0*/  @!P2 BRA `(.L_x_78) ;  /* 0x000000000004a947 */ /* 0x000fea0003800000 */
[----:B------:R-:W-:Y:S01]  /*4400*/  BPT.TRAP 0x1 ;  /* 0x000000040000795c */ /* 0x000fe20000300000 */
.L_x_78:
[----:B------:R-:W-:-:S04]  /*4410*/  ULEA UR4, UR36, UR52, 0x3 ;  /* 0x0000003424047291 */ /* 0x000fc8000f8e183f */
[----:B------:R-:W-:-:S04]  /*4420*/  UIADD3 UR4, UR4, 0x60, URZ ;  /* 0x0000006004047890 */ /* 0x000fc8000fffe03f */
[----:B------:R-:W-:-:S09]  /*4430*/  UPRMT UR4, UR51, 0x654, UR4 ;  /* 0x0000065433047896 */ /* 0x000fd20008000004 */
[----:B------:R-:W-:Y:S03]  /*4440*/  SYNCS.ARRIVE.TRANS64.RED.A1T0 RZ, [UR4], RZ ;  /* 0x000000ffffff79a7 */ /* 0x000fe60008100404 */
.L_x_77:
[----:B------:R-:W-:Y:S05]  /*4450*/  BSYNC B0 ;  /* 0x0000000000007941 */ /* 0x000fea0003800000 */
.L_x_76:
[----:B------:R-:W-:Y:S01]  /*4460*/  UIADD3 UR4, UR36, 0x1, URZ ;  /* 0x0000000124047890 */ /* 0x000fe2000fffe03f */
[----:B------:R-:W-:Y:S03]  /*4470*/  BSSY B0, `(.L_x_79) ;  /* 0x0000038000007945 */ /* 0x000fe60003800000 */
[----:B------:R-:W-:-:S04]  /*4480*/  UISETP.NE.AND UP0, UPT, UR4, 0x4, UPT ;  /* 0x000000040400788c */ /* 0x000fc8000bf05270 */
[----:B------:R-:W-:Y:S01]  /*4490*/  USEL UR5, UR4, URZ, UP0 ;  /* 0x0000003f04057287 */ /* 0x000fe20008000000 */
[----:B------:R-:W-:Y:S11]  /*44a0*/  @P1 BRA `(.L_x_80) ;  /* 0x0000000000d01947 */ /* 0x000ff60003800000 */
[----:B------:R-:W-:-:S13]  /*44b0*/  ISETP.NE.AND P2, PT, R161, 0x3, PT ;  /* 0x00000003a100780c */ /* 0x000fda0003f45270 */
[----:B------:R-:W-:Y:S05]  /*44c0*/  @!P2 BRA `(.L_x_81) ;  /* 0x000000000004a947 */ /* 0x000fea0003800000 */
[----:B------:R-:W-:Y:S01]  /*44d0*/  BPT.TRAP 0x1 ;  /* 0x000000040000795c */ /* 0x000fe20000300000 */
.L_x_81:
[----:B------:R-:W-:Y:S01]  /*44e0*/  LEA R5, R12, UR52, 0x3 ;  /* 0x000000340c057c11 */ /* 0x000fe2000f8e18ff */
[----:B------:R-:W-:Y:S01]  /*44f0*/  BSSY B1, `(.L_x_82) ;  /* 0x0000007000017945 */ /* 0x000fe20003800000 */
[----:B------:R-:W-:Y:S02]  /*4500*/  SHF.L.U32 R4, R40, 0x1f, RZ ;  /* 0x0000001f28047819 */ /* 0x000fe400000006ff */
[----:B------:R-:W-:Y:S02]  /*4510*/  IADD3 R42, R12, 0x1, RZ ;  /* 0x000000010c2a7810 */ /* 0x000fe40007ffe0ff */
[----:B------:R-:W1:Y:S02]  /*4520*/  SYNCS.PHASECHK.TRANS64.TRYWAIT P2, [R5+URZ+0x40], R4 ;  /* 0x00004004050075a7 */ /* 0x000e64000804017f */
[----:B------:R-:W-:-:S04]  /*4530*/  ISETP.NE.AND P4, PT, R42, 0x4, PT ;  /* 0x000000042a00780c */ /* 0x000fc80003f85270 */
[----:B------:R-:W-:Y:S01]  /*4540*/  SEL R53, RZ, 0x1, P4 ;  /* 0x00000001ff357807 */ /* 0x000fe20002000000 */
[----:B-1----:R-:W-:Y:S08]  /*4550*/  @!P2 BRA `(.L_x_83) ;  /* 0x000000600070a947 */ /* 0x002ff00003800000 */
.L_x_237:
[----:B------:R-:W-:Y:S05]  /*4560*/  BSYNC B1 ;  /* 0x0000000000017941 */ /* 0x000fea0003800000 */
.L_x_82:
[----:B------:R-:W-:Y:S05]  /*4570*/  @P3 BRA `(.L_x_84) ;  /* 0x0000000000943947 */ /* 0x000fea0003800000 */
[----:B------:R-:W-:Y:S01]  /*4580*/  IMAD R12, R12, 0x2000, R15 ;  /* 0x000020000c0c7824 */ /* 0x000fe200078e020f */
[----:B------:R-:W-:Y:S05]  /*4590*/  WARPSYNC.ALL ;  /* 0x0000000000007948 */ /* 0x000fea0003800000 */
[----:B-1----:R-:W-:Y:S01]  /*45a0*/  IMAD R4, R155, 0x2, R12 ;  /* 0x000000029b047824 */ /* 0x002fe200078e020c */
[----:B------:R-:W1:Y:S05]  /*45b0*/  LDSM.16.M88.4 R8, [R12] ;  /* 0x000000000c08783b */ /* 0x000e6a0000000200 */
[----:B------:R-:W2:Y:S01]  /*45c0*/  LDSM.16.M88.4 R4, [R4] ;  /* 0x000000000404783b */ /* 0x000ea20000000200 */
[C---:B-1----:R-:W-:Y:S01]  /*45d0*/  SHF.L.U32 R21, R8.reuse, 0x10, RZ ;  /* 0x0000001008157819 */ /* 0x042fe200000006ff */
[----:B------:R-:W-:Y:S01]  /*45e0*/  IMAD.U32 R25, R9, 0x10000, RZ ;  /* 0x0001000009197824 */ /* 0x000fe200078e00ff */
[----:B------:R-:W-:Y:S01]  /*45f0*/  LOP3.LUT R23, R8, 0xffff0000, RZ, 0xc0, !PT ;  /* 0xffff000008177812 */ /* 0x000fe200078ec0ff */
[C---:B------:R-:W-:Y:S01]  /*4600*/  IMAD.U32 R27, R10.reuse, 0x10000, RZ ;  /* 0x000100000a1b7824 */ /* 0x040fe200078e00ff */
[----:B------:R-:W-:Y:S01]  /*4610*/  LOP3.LUT R29, R10, 0xffff0000, RZ, 0xc0, !PT ;  /* 0xffff00000a1d7812 */ /* 0x000fe200078ec0ff */
[----:B--2---:R-:W-:Y:S01]  /*4620*/  IMAD.U32 R45, R5, 0x10000, RZ ;  /* 0x00010000052d7824 */ /* 0x004fe200078e00ff */
[----:B------:R-:W-:Y:S01]  /*4630*/  SHF.L.U32 R31, R11, 0x10, RZ ;  /* 0x000000100b1f7819 */ /* 0x000fe200000006ff */
[----:B------:R-:W-:Y:S01]  /*4640*/  IMAD.U32 R51, R7, 0x10000, RZ ;  /* 0x0001000007337824 */ /* 0x000fe200078e00ff */
[----:B------:R-:W-:Y:S01]  /*4650*/  LOP3.LUT R9, R9, 0xffff0000, RZ, 0xc0, !PT ;  /* 0xffff000009097812 */ /* 0x000fe200078ec0ff */
[C---:B------:R-:W-:Y:S01]  /*4660*/  IMAD.U32 R37, R4.reuse, 0x10000, RZ ;  /* 0x0001000004257824 */ /* 0x040fe200078e00ff */
[----:B------:R-:W-:Y:S01]  /*4670*/  LOP3.LUT R11, R11, 0xffff0000, RZ, 0xc0, !PT ;  /* 0xffff00000b0b7812 */ /* 0x000fe200078ec0ff */
[-C--:B------:R-:W-:Y:S01]  /*4680*/  FMUL R20, R21, R156.reuse ;  /* 0x0000009c15147220 */ /* 0x080fe20000400000 */
[----:B------:R-:W-:Y:S01]  /*4690*/  LOP3.LUT R43, R4, 0xffff0000, RZ, 0xc0, !PT ;  /* 0xffff0000042b7812 */ /* 0x000fe200078ec0ff */
[-C--:B------:R-:W-:Y:S01]  /*46a0*/  FMUL R21, R23, R156.reuse ;  /* 0x0000009c17157220 */ /* 0x080fe20000400000 */
[----:B------:R-:W-:Y:S01]  /*46b0*/  LOP3.LUT R5, R5, 0xffff0000, RZ, 0xc0, !PT ;  /* 0xffff000005057812 */ /* 0x000fe200078ec0ff */
[-C--:B------:R-:W-:Y:S01]  /*46c0*/  FMUL R23, R25, R156.reuse ;  /* 0x0000009c19177220 */ /* 0x080fe20000400000 */
[C---:B------:R-:W-:Y:S01]  /*46d0*/  SHF.L.U32 R47, R6.reuse, 0x10, RZ ;  /* 0x00000010062f7819 */ /* 0x040fe200000006ff */
        /* <DEDUP_REMOVED lines=15> */
.L_x_84:
[----:B------:R-:W-:Y:S02]  /*47d0*/  LOP3.LUT R40, R40, R53, RZ, 0x3c, !PT ;  /* 0x0000003528287212 */ /* 0x000fe400078e3cff */
[----:B------:R-:W-:-:S07]  /*47e0*/  SEL R12, R42, RZ, P4 ;  /* 0x000000ff2a0c7207 */ /* 0x000fce0002000000 */
.L_x_80:
[----:B------:R-:W-:Y:S05]  /*47f0*/  BSYNC B0 ;  /* 0x0000000000007941 */ /* 0x000fea0003800000 */
.L_x_79:
        /* <DEDUP_REMOVED lines=61> */
.L_x_86:
[----:B------:R-:W-:Y:S05]  /*4bd0*/  BSYNC B0 ;  /* 0x0000000000007941 */ /* 0x000fea0003800000 */
.L_x_85:
        /* <DEDUP_REMOVED lines=8> */
.L_x_89:
[----:B------:R-:W-:-:S04]  /*4c60*/  ULEA UR4, UR5, UR52, 0x3 ;  /* 0x0000003405047291 */ /* 0x000fc8000f8e183f */
[----:B------:R-:W-:-:S04]  /*4c70*/  UIADD3 UR4, UR4, 0x60, URZ ;  /* 0x0000006004047890 */ /* 0x000fc8000fffe03f */
[----:B------:R-:W-:-:S09]  /*4c80*/  UPRMT UR4, UR51, 0x654, UR4 ;  /* 0x0000065433047896 */ /* 0x000fd20008000004 */
[----:B------:R-:W-:Y:S03]  /*4c90*/  SYNCS.ARRIVE.TRANS64.RED.A1T0 RZ, [UR4], RZ ;  /* 0x000000ffffff79a7 */ /* 0x000fe60008100404 */
.L_x_88:
[----:B------:R-:W-:Y:S05]  /*4ca0*/  BSYNC B0 ;  /* 0x0000000000007941 */ /* 0x000fea0003800000 */
.L_x_87:
        /* <DEDUP_REMOVED lines=8> */
.L_x_92:
[C---:B------:R-:W-:Y:S01]  /*4d30*/  LEA R4, R12.reuse, UR52, 0x3 ;  /* 0x000000340c047c11 */ /* 0x040fe2000f8e18ff */
[----:B------:R-:W-:Y:S01]  /*4d40*/  VIADD R42, R12, 0x1 ;  /* 0x000000010c2a7836 */ /* 0x000fe20000000000 */
[----:B------:R-:W-:Y:S01]  /*4d50*/  SHF.L.U32 R5, R40, 0x1f, RZ ;  /* 0x0000001f28057819 */ /* 0x000fe200000006ff */
[----:B------:R-:W-:Y:S03]  /*4d60*/  BSSY B1, `(.L_x_93) ;  /* 0x0000005000017945 */ /* 0x000fe60003800000 */
[----:B------:R-:W1:Y:S01]  /*4d70*/  SYNCS.PHASECHK.TRANS64.TRYWAIT P2, [R4+URZ+0x40], R5 ;  /* 0x00004005040075a7 */ /* 0x000e62000804017f */
[----:B------:R-:W-:-:S04]  /*4d80*/  ISETP.NE.AND P4, PT, R42, 0x4, PT ;  /* 0x000000042a00780c */ /* 0x000fc80003f85270 */
[----:B------:R-:W-:Y:S01]  /*4d90*/  SEL R53, RZ, 0x1, P4 ;  /* 0x00000001ff357807 */ /* 0x000fe20002000000 */
[----:B-1----:R-:W-:Y:S08]  /*4da0*/  @!P2 BRA `(.L_x_94) ;  /* 0x000000580070a947 */ /* 0x002ff00003800000 */
.L_x_238:
[----:B------:R-:W-:Y:S05]  /*4db0*/  BSYNC B1 ;  /* 0x0000000000017941 */ /* 0x000fea0003800000 */
.L_x_93:
[----:B------:R-:W-:Y:S05]  /*4dc0*/  @P3 BRA `(.L_x_95) ;  /* 0x0000000000943947 */ /* 0x000fea0003800000 */
[----:B------:R-:W-:Y:S01]  /*4dd0*/  IMAD R12, R12, 0x2000, R15 ;  /* 0x000020000c0c7824 */ /* 0x000fe200078e020f */
[----:B------:R-:W-:Y:S05]  /*4de0*/  WARPSYNC.ALL ;  /* 0x0000000000007948 */ /* 0x000fea0003800000 */
[----:B-1----:R-:W-:Y:S01]  /*4df0*/  LEA R4, R155, R12, 0x1 ;  /* 0x0000000c9b047211 */ /* 0x002fe200078e08ff */
[----:B------:R-:W1:Y:S05]  /*4e00*/  LDSM.16.M88.4 R8, [R12] ;  /* 0x000000000c08783b */ /* 0x000e6a0000000200 */
[----:B------:R-:W2:Y:S01]  /*4e10*/  LDSM.16.M88.4 R4, [R4] ;  /* 0x000000000404783b */ /* 0x000ea20000000200 */
[C---:B-1----:R-:W-:Y:S01]  /*4e20*/  IMAD.U32 R21, R8.reuse, 0x10000, RZ ;  /* 0x0001000008157824 */ /* 0x042fe200078e00ff */
[----:B------:R-:W-:Y:S01]  /*4e30*/  LOP3.LUT R23, R8, 0xffff0000, RZ, 0xc0, !PT ;  /* 0xffff000008177812 */ /* 0x000fe200078ec0ff */
[----:B------:R-:W-:Y:S01]  /*4e40*/  IMAD.U32 R25, R9, 0x10000, RZ ;  /* 0x0001000009197824 */ /* 0x000fe200078e00ff */
[C---:B------:R-:W-:Y:S01]  /*4e50*/  SHF.L.U32 R27, R10.reuse, 0x10, RZ ;  /* 0x000000100a1b7819 */ /* 0x040fe200000006ff */
[----:B------:R-:W-:Y:S01]  /*4e60*/  IMAD.U32 R31, R11, 0x10000, RZ ;  /* 0x000100000b1f7824 */ /* 0x000fe200078e00ff */
[----:B------:R-:W-:Y:S01]  /*4e70*/  LOP3.LUT R29, R10, 0xffff0000, RZ, 0xc0, !PT ;  /* 0xffff00000a1d7812 */ /* 0x000fe200078ec0ff */
[----:B--2---:R-:W-:Y:S01]  /*4e80*/  IMAD.U32 R51, R7, 0x10000, RZ ;  /* 0x0001000007337824 */ /* 0x004fe200078e00ff */
[----:B------:R-:W-:Y:S01]  /*4e90*/  SHF.L.U32 R45, R5, 0x10, RZ ;  /* 0x00000010052d7819 */ /* 0x000fe200000006ff */
[----:B------:R-:W-:Y:S01]  /*4ea0*/  IMAD.U32 R37, R4, 0x10000, RZ ;  /* 0x0001000004257824 */ /* 0x000fe200078e00ff */
[----:B------:R-:W-:Y:S01]  /*4eb0*/  LOP3.LUT R9, R9, 0xffff0000, RZ, 0xc0, !PT ;  /* 0xffff000009097812 */ /* 0x000fe200078ec0ff */
[-C--:B------:R-:W-:Y:S01]  /*4ec0*/  FMUL R20, R21, R156.reuse ;  /* 0x0000009c15147220 */ /* 0x080fe20000400000 */
[----:B------:R-:W-:Y:S01]  /*4ed0*/  LOP3.LUT R11, R11, 0xffff0000, RZ, 0xc0, !PT ;  /* 0xffff00000b0b7812 */ /* 0x000fe200078ec0ff */
        /* <DEDUP_REMOVED lines=20> */
.L_x_95:
[----:B------:R-:W-:Y:S02]  /*5020*/  LOP3.LUT R40, R40, R53, RZ, 0x3c, !PT ;  /* 0x0000003528287212 */ /* 0x000fe400078e3cff */
[----:B------:R-:W-:-:S07]  /*5030*/  SEL R12, R42, RZ, P4 ;  /* 0x000000ff2a0c7207 */ /* 0x000fce0002000000 */
.L_x_91:
[----:B------:R-:W-:Y:S05]  /*5040*/  BSYNC B0 ;  /* 0x0000000000007941 */ /* 0x000fea0003800000 */
.L_x_90:
        /* <DEDUP_REMOVED lines=43> */
[----:B------:R1:W-:Y:S01]  /*5300*/  STSM.16.M88.4 [R33], R8 ;  /* 0x0000000821007844 */ /* 0x0003e20000000200 */
        /* <DEDUP_REMOVED lines=17> */
.L_x_97:
[----:B------:R-:W-:Y:S05]  /*5420*/  BSYNC B0 ;  /* 0x0000000000007941 */ /* 0x000fea0003800000 */
.L_x_96:
[----:B------:R-:W-:Y:S06]  /*5430*/  BAR.SYNC.DEFER_BLOCKING 0x1, 0x100 ;  /* 0x0044000000007b1d */ /* 0x000fec0000010000 */
[----:B------:R-:W-:Y:S04]  /*5440*/  BSSY B0, `(.L_x_98) ;  /* 0x0000009000007945 */ /* 0x000fe80003800000 */
[----:B------:R-:W-:Y:S05]  /*5450*/  @P1 BRA `(.L_x_99) ;  /* 0x00000000001c1947 */ /* 0x000fea0003800000 */
[----:B------:R-:W-:-:S13]  /*5460*/  ISETP.NE.AND P2, PT, R161, 0x3, PT ;  /* 0x00000003a100780c */ /* 0x000fda0003f45270 */
[----:B------:R-:W-:Y:S05]  /*5470*/  @!P2 BRA `(.L_x_100) ;  /* 0x000000000004a947 */ /* 0x000fea0003800000 */
[----:B------:R-:W-:Y:S01]  /*5480*/  BPT.TRAP 0x1 ;  /* 0x000000040000795c */ /* 0x000fe20000300000 */
.L_x_100:
[----:B------:R-:W-:-:S04]  /*5490*/  ULEA UR4, UR5, UR52, 0x3 ;  /* 0x0000003405047291 */ /* 0x000fc8000f8e183f */
[----:B------:R-:W-:-:S04]  /*54a0*/  UIADD3 UR4, UR4, 0x60, URZ ;  /* 0x0000006004047890 */ /* 0x000fc8000fffe03f */
[----:B------:R-:W-:-:S09]  /*54b0*/  UPRMT UR4, UR51, 0x654, UR4 ;  /* 0x0000065433047896 */ /* 0x000fd20008000004 */
[----:B------:R-:W-:Y:S03]  /*54c0*/  SYNCS.ARRIVE.TRANS64.RED.A1T0 RZ, [UR4], RZ ;  /* 0x000000ffffff79a7 */ /* 0x000fe60008100404 */
.L_x_99:
[----:B------:R-:W-:Y:S05]  /*54d0*/  BSYNC B0 ;  /* 0x0000000000007941 */ /* 0x000fea0003800000 */
.L_x_98:
        /* <DEDUP_REMOVED lines=8> */
.L_x_103:
[----:B-1----:R-:W-:Y:S01]  /*5560*/  LEA R4, R12, UR52, 0x3 ;  /* 0x000000340c047c11 */ /* 0x002fe2000f8e18ff */
[----:B------:R-:W-:Y:S01]  /*5570*/  BSSY B1, `(.L_x_104) ;  /* 0x0000007000017945 */ /* 0x000fe20003800000 */
[----:B------:R-:W-:Y:S02]  /*5580*/  SHF.L.U32 R5, R40, 0x1f, RZ ;  /* 0x0000001f28057819 */ /* 0x000fe400000006ff */
[----:B------:R-:W-:Y:S02]  /*5590*/  IADD3 R42, R12, 0x1, RZ ;  /* 0x000000010c2a7810 */ /* 0x000fe40007ffe0ff */
[----:B------:R-:W1:Y:S02]  /*55a0*/  SYNCS.PHASECHK.TRANS64.TRYWAIT P2, [R4+URZ+0x40], R5 ;  /* 0x00004005040075a7 */ /* 0x000e64000804017f */
[----:B------:R-:W-:-:S04]  /*55b0*/  ISETP.NE.AND P4, PT, R42, 0x4, PT ;  /* 0x000000042a00780c */ /* 0x000fc80003f85270 */
[----:B------:R-:W-:Y:S01]  /*55c0*/  SEL R51, RZ, 0x1, P4 ;  /* 0x00000001ff337807 */ /* 0x000fe20002000000 */
[----:B-1----:R-:W-:Y:S08]  /*55d0*/  @!P2 BRA `(.L_x_105) ;  /* 0x000000500078a947 */ /* 0x002ff00003800000 */
.L_x_239:
[----:B------:R-:W-:Y:S05]  /*55e0*/  BSYNC B1 ;  /* 0x0000000000017941 */ /* 0x000fea0003800000 */
.L_x_104:
        /* <DEDUP_REMOVED lines=14> */
[C---:B------:R-:W-:Y:S01]  /*56d0*/  LOP3.LUT R37, R4.reuse, 0xffff0000, RZ, 0xc0, !PT ;  /* 0xffff000004257812 */ /* 0x040fe200078ec0ff */
[-C--:B------:R-:W-:Y:S01]  /*56e0*/  FMUL R20, R21, R156.reuse ;  /* 0x0000009c15147220 */ /* 0x080fe20000400000 */
[----:B------:R-:W-:Y:S01]  /*56f0*/  LOP3.LUT R9, R9, 0xffff0000, RZ, 0xc0, !PT ;  /* 0xffff000009097812 */ /* 0x000fe200078ec0ff */
[----:B------:R-:W-:Y:S01]  /*5700*/  IMAD.U32 R33, R4, 0x10000, RZ ;  /* 0x0001000004217824 */ /* 0x000fe200078e00ff */
        /* <DEDUP_REMOVED lines=20> */
.L_x_106:
[----:B------:R-:W-:Y:S02]  /*5850*/  LOP3.LUT R40, R40, R51, RZ, 0x3c, !PT ;  /* 0x0000003328287212 */ /* 0x000fe400078e3cff */
[----:B------:R-:W-:-:S07]  /*5860*/  SEL R12, R42, RZ, P4 ;  /* 0x000000ff2a0c7207 */ /* 0x000fce0002000000 */
.L_x_102:
[----:B------:R-:W-:Y:S05]  /*5870*/  BSYNC B0 ;  /* 0x0000000000007941 */ /* 0x000fea0003800000 */
.L_x_101:
        /* <DEDUP_REMOVED lines=61> */
.L_x_108:
[----:B------:R-:W-:Y:S05]  /*5c50*/  BSYNC B0 ;  /* 0x0000000000007941 */ /* 0x000fea0003800000 */
.L_x_107:
[----:B------:R-:W-:Y:S06]  /*5c60*/  BAR.SYNC.DEFER_BLOCKING 0x1, 0x100 ;  /* 0x0044000000007b1d */ /* 0x000fec0000010000 */
[----:B------:R-:W-:Y:S04]  /*5c70*/  BSSY B0, `(.L_x_109) ;  /* 0x0000009000007945 */ /* 0x000fe80003800000 */
[----:B------:R-:W-:Y:S05]  /*5c80*/  @P1 BRA `(.L_x_110) ;  /* 0x00000000001c1947 */ /* 0x000fea0003800000 */
[----:B------:R-:W-:-:S13]  /*5c90*/  ISETP.NE.AND P2, PT, R161, 0x3, PT ;  /* 0x00000003a100780c */ /* 0x000fda0003f45270 */
[----:B------:R-:W-:Y:S05]  /*5ca0*/  @!P2 BRA `(.L_x_111) ;  /* 0x000000000004a947 */ /* 0x000fea0003800000 */
[----:B------:R-:W-:Y:S01]  /*5cb0*/  BPT.TRAP 0x1 ;  /* 0x000000040000795c */ /* 0x000fe20000300000 */
.L_x_111:
[----:B------:R-:W-:-:S04]  /*5cc0*/  ULEA UR4, UR5, UR52, 0x3 ;  /* 0x0000003405047291 */ /* 0x000fc8000f8e183f */
[----:B------:R-:W-:-:S04]  /*5cd0*/  UIADD3 UR4, UR4, 0x60, URZ ;  /* 0x0000006004047890 */ /* 0x000fc8000fffe03f */
[----:B------:R-:W-:-:S09]  /*5ce0*/  UPRMT UR4, UR51, 0x654, UR4 ;  /* 0x0000065433047896 */ /* 0x000fd20008000004 */
[----:B------:R-:W-:Y:S03]  /*5cf0*/  SYNCS.ARRIVE.TRANS64.RED.A1T0 RZ, [UR4], RZ ;  /* 0x000000ffffff79a7 */ /* 0x000fe60008100404 */
.L_x_110:
[----:B------:R-:W-:Y:S05]  /*5d00*/  BSYNC B0 ;  /* 0x0000000000007941 */ /* 0x000fea0003800000 */
.L_x_109:
        /* <DEDUP_REMOVED lines=8> */
.L_x_114:
[C---:B-1----:R-:W-:Y:S01]  /*5d90*/  LEA R4, R12.reuse, UR52, 0x3 ;  /* 0x000000340c047c11 */ /* 0x042fe2000f8e18ff */
[----:B------:R-:W-:Y:S01]  /*5da0*/  VIADD R8, R12, 0x1 ;  /* 0x000000010c087836 */ /* 0x000fe20000000000 */
[----:B------:R-:W-:Y:S01]  /*5db0*/  SHF.L.U32 R5, R40, 0x1f, RZ ;  /* 0x0000001f28057819 */ /* 0x000fe200000006ff */
[----:B------:R-:W-:Y:S03]  /*5dc0*/  BSSY B1, `(.L_x_115) ;  /* 0x0000005000017945 */ /* 0x000fe60003800000 */
[----:B------:R-:W1:Y:S01]  /*5dd0*/  SYNCS.PHASECHK.TRANS64.TRYWAIT P2, [R4+URZ+0x40], R5 ;  /* 0x00004005040075a7 */ /* 0x000e62000804017f */
[----:B------:R-:W-:-:S04]  /*5de0*/  ISETP.NE.AND P4, PT, R8, 0x4, PT ;  /* 0x000000040800780c */ /* 0x000fc80003f85270 */
[----:B------:R-:W-:Y:S01]  /*5df0*/  SEL R53, RZ, 0x1, P4 ;  /* 0x00000001ff357807 */ /* 0x000fe20002000000 */
[----:B-1----:R-:W-:Y:S08]  /*5e00*/  @!P2 BRA `(.L_x_116) ;  /* 0x000000480080a947 */ /* 0x002ff00003800000 */
.L_x_240:
[----:B------:R-:W-:Y:S05]  /*5e10*/  BSYNC B1 ;  /* 0x0000000000017941 */ /* 0x000fea0003800000 */
.L_x_115:
[----:B------:R-:W-:Y:S05]  /*5e20*/  @P3 BRA `(.L_x_117) ;  /* 0x0000000000943947 */ /* 0x000fea0003800000 */
[----:B------:R-:W-:Y:S01]  /*5e30*/  LEA R12, R12, R15, 0xd ;  /* 0x0000000f0c0c7211 */ /* 0x000fe200078e68ff */
[----:B------:R-:W-:Y:S05]  /*5e40*/  WARPSYNC.ALL ;  /* 0x0000000000007948 */ /* 0x000fea0003800000 */
[----:B------:R-:W-:Y:S01]  /*5e50*/  IMAD R28, R155, 0x2, R12 ;  /* 0x000000029b1c7824 */ /* 0x000fe200078e020c */
[----:B-1----:R-:W1:Y:S05]  /*5e60*/  LDSM.16.M88.4 R4, [R12] ;  /* 0x000000000c04783b */ /* 0x002e6a0000000200 */
[----:B------:R-:W2:Y:S01]  /*5e70*/  LDSM.16.M88.4 R28, [R28] ;  /* 0x000000001c1c783b */ /* 0x000ea20000000200 */
[----:B-1----:R-:W-:Y:S01]  /*5e80*/  SHF.L.U32 R23, R5, 0x10, RZ ;  /* 0x0000001005177819 */ /* 0x002fe200000006ff */
[----:B------:R-:W-:Y:S01]  /*5e90*/  IMAD.U32 R27, R7, 0x10000, RZ ;  /* 0x00010000071b7824 */ /* 0x000fe200078e00ff */
[C---:B------:R-:W-:Y:S01]  /*5ea0*/  LOP3.LUT R21, R4.reuse, 0xffff0000, RZ, 0xc0, !PT ;  /* 0xffff000004157812 */ /* 0x040fe200078ec0ff */
[----:B------:R-:W-:Y:S01]  /*5eb0*/  IMAD.U32 R9, R4, 0x10000, RZ ;  /* 0x0001000004097824 */ /* 0x000fe200078e00ff */
[----:B------:R-:W-:Y:S01]  /*5ec0*/  LOP3.LUT R5, R5, 0xffff0000, RZ, 0xc0, !PT ;  /* 0xffff000005057812 */ /* 0x000fe200078ec0ff */
[----:B------:R-:W-:Y:S01]  /*5ed0*/  IMAD.U32 R25, R6, 0x10000, RZ ;  /* 0x0001000006197824 */ /* 0x000fe200078e00ff */
[----:B--2---:R-:W-:Y:S01]  /*5ee0*/  LOP3.LUT R37, R28, 0xffff0000, RZ, 0xc0, !PT ;  /* 0xffff00001c257812 */ /* 0x004fe200078ec0ff */
[----:B------:R-:W-:Y:S01]  /*5ef0*/  IMAD.U32 R39, R29, 0x10000, RZ ;  /* 0x000100001d277824 */ /* 0x000fe200078e00ff */
[----:B------:R-:W-:Y:S01]  /*5f00*/  LOP3.LUT R11, R6, 0xffff0000, RZ, 0xc0, !PT ;  /* 0xffff0000060b7812 */ /* 0x000fe200078ec0ff */
[----:B------:R-:W-:Y:S01]  /*5f10*/  IMAD.U32 R45, R30, 0x10000, RZ ;  /* 0x000100001e2d7824 */ /* 0x000fe200078e00ff */
[----:B------:R-:W-:Y:S01]  /*5f20*/  LOP3.LUT R7, R7, 0xffff0000, RZ, 0xc0, !PT ;  /* 0xffff000007077812 */ /* 0x000fe200078ec0ff */
[-C--:B------:R-:W-:Y:S01]  /*5f30*/  FMUL R20, R9, R156.reuse ;  /* 0x0000009c09147220 */ /* 0x080fe20000400000 */
[----:B------:R-:W-:Y:S01]  /*5f40*/  SHF.L.U32 R33, R28, 0x10, RZ ;  /* 0x000000101c217819 */ /* 0x000fe200000006ff */
[-C--:B------:R-:W-:Y:S01]  /*5f50*/  FMUL R21, R21, R156.reuse ;  /* 0x0000009c15157220 */ /* 0x080fe20000400000 */
[----:B------:R-:W-:Y:S01]  /*5f60*/  LOP3.LUT R43, R29, 0xffff0000, RZ, 0xc0, !PT ;  /* 0xffff00001d2b7812 */ /* 0x000fe200078ec0ff */
[-C--:B------:R-:W-:Y:S01]  /*5f70*/  FMUL R23, R23, R156.reuse ;  /* 0x0000009c17177220 */ /* 0x080fe20000400000 */
[----:B------:R-:W-:Y:S01]  /*5f80*/  LOP3.LUT R47, R30, 0xffff0000, RZ, 0xc0, !PT ;  /* 0xffff00001e2f7812 */ /* 0x000fe200078ec0ff */
[-C--:B------:R-:W-:Y:S01]  /*5f90*/  FMUL R30, R37, R156.reuse ;  /* 0x0000009c251e7220 */ /* 0x080fe20000400000 */
[----:B------:R-:W-:Y:S01]  /*5fa0*/  SHF.L.U32 R49, R31, 0x10, RZ ;  /* 0x000000101f317819 */ /* 0x000fe200000006ff */
        /* <DEDUP_REMOVED lines=13> */
.L_x_117:
[----:B------:R-:W-:Y:S02]  /*6080*/  LOP3.LUT R40, R40, R53, RZ, 0x3c, !PT ;  /* 0x0000003528287212 */ /* 0x000fe400078e3cff */
[----:B------:R-:W-:-:S07]  /*6090*/  SEL R12, R8, RZ, P4 ;  /* 0x000000ff080c7207 */ /* 0x000fce0002000000 */
.L_x_113:
[----:B------:R-:W-:Y:S05]  /*60a0*/  BSYNC B0 ;  /* 0x0000000000007941 */ /* 0x000fea0003800000 */
.L_x_112:
[C-C-:B-1----:R-:W-:Y:S01]  /*60b0*/  FFMA R5, R160.reuse, R120, R3.reuse ;  /* 0x00000078a0057223 */ /* 0x142fe20000000003 */
        /* <DEDUP_REMOVED lines=60> */
.L_x_119:
[----:B------:R-:W-:Y:S05]  /*6480*/  BSYNC B0 ;  /* 0x0000000000007941 */ /* 0x000fea0003800000 */
.L_x_118:
[----:B------:R-:W-:Y:S06]  /*6490*/  BAR.SYNC.DEFER_BLOCKING 0x1, 0x100 ;  /* 0x0044000000007b1d */ /* 0x000fec0000010000 */
[----:B------:R-:W-:Y:S04]  /*64a0*/  BSSY B0, `(.L_x_120) ;  /* 0x0000009000007945 */ /* 0x000fe80003800000 */
[----:B------:R-:W-:Y:S05]  /*64b0*/  @P1 BRA `(.L_x_121) ;  /* 0x00000000001c1947 */ /* 0x000fea0003800000 */
[----:B------:R-:W-:-:S13]  /*64c0*/  ISETP.NE.AND P2, PT, R161, 0x3, PT ;  /* 0x00000003a100780c */ /* 0x000fda0003f45270 */
[----:B------:R-:W-:Y:S05]  /*64d0*/  @!P2 BRA `(.L_x_122) ;  /* 0x000000000004a947 */ /* 0x000fea0003800000 */
[----:B------:R-:W-:Y:S01]  /*64e0*/  BPT.TRAP 0x1 ;  /* 0x000000040000795c */ /* 0x000fe20000300000 */
.L_x_122:
[----:B------:R-:W-:-:S04]  /*64f0*/  ULEA UR4, UR5, UR52, 0x3 ;  /* 0x0000003405047291 */ /* 0x000fc8000f8e183f */
[----:B------:R-:W-:-:S04]  /*6500*/  UIADD3 UR4, UR4, 0x60, URZ ;  /* 0x0000006004047890 */ /* 0x000fc8000fffe03f */
[----:B------:R-:W-:-:S09]  /*6510*/  UPRMT UR4, UR51, 0x654, UR4 ;  /* 0x0000065433047896 */ /* 0x000fd20008000004 */
[----:B------:R-:W-:Y:S03]  /*6520*/  SYNCS.ARRIVE.TRANS64.RED.A1T0 RZ, [UR4], RZ ;  /* 0x000000ffffff79a7 */ /* 0x000fe60008100404 */
.L_x_121:
[----:B------:R-:W-:Y:S05]  /*6530*/  BSYNC B0 ;  /* 0x0000000000007941 */ /* 0x000fea0003800000 */
.L_x_120:
        /* <DEDUP_REMOVED lines=8> */
.L_x_125:
[----:B------:R-:W-:Y:S01]  /*65c0*/  SHF.L.U32 R40, R40, 0x1f, RZ ;  /* 0x0000001f28287819 */ /* 0x000fe200000006ff */
[----:B------:R-:W-:Y:S01]  /*65d0*/  BSSY B1, `(.L_x_126) ;  /* 0x0000004000017945 */ /* 0x000fe20003800000 */
[----:B-1----:R-:W-:-:S04]  /*65e0*/  LEA R5, R12, UR52, 0x3 ;  /* 0x000000340c057c11 */ /* 0x002fc8000f8e18ff */
[----:B------:R-:W1:Y:S02]  /*65f0*/  SYNCS.PHASECHK.TRANS64.TRYWAIT P2, [R5+URZ+0x40], R40 ;  /* 0x00004028050075a7 */ /* 0x000e64000804017f */
[----:B-1----:R-:W-:Y:S05]  /*6600*/  @!P2 BRA `(.L_x_127) ;  /* 0x000000400094a947 */ /* 0x002fea0003800000 */
.L_x_241:
[----:B------:R-:W-:Y:S05]  /*6610*/  BSYNC B1 ;  /* 0x0000000000017941 */ /* 0x000fea0003800000 */
.L_x_126:
[----:B------:R-:W-:Y:S05]  /*6620*/  @P3 BRA `(.L_x_124) ;  /* 0x0000000000943947 */ /* 0x000fea0003800000 */
[----:B------:R-:W-:Y:S01]  /*6630*/  IMAD R12, R12, 0x2000, R15 ;  /* 0x000020000c0c7824 */ /* 0x000fe200078e020f */
[----:B------:R-:W-:Y:S05]  /*6640*/  WARPSYNC.ALL ;  /* 0x0000000000007948 */ /* 0x000fea0003800000 */
[----:B------:R-:W-:Y:S01]  /*6650*/  IMAD R4, R155, 0x2, R12 ;  /* 0x000000029b047824 */ /* 0x000fe200078e020c */
[----:B------:R-:W2:Y:S05]  /*6660*/  LDSM.16.M88.4 R8, [R12] ;  /* 0x000000000c08783b */ /* 0x000eaa0000000200 */
[----:B-1----:R-:W1:Y:S01]  /*6670*/  LDSM.16.M88.4 R4, [R4] ;  /* 0x000000000404783b */ /* 0x002e620000000200 */
[----:B--2---:R-:W-:Y:S01]  /*6680*/  IMAD.U32 R23, R9, 0x10000, RZ ;  /* 0x0001000009177824 */ /* 0x004fe200078e00ff */
[----:B------:R-:W-:Y:S01]  /*6690*/  LOP3.LUT R21, R8, 0xffff0000, RZ, 0xc0, !PT ;  /* 0xffff000008157812 */ /* 0x000fe200078ec0ff */
[----:B------:R-:W-:Y:S01]  /*66a0*/  IMAD.U32 R27, R11, 0x10000, RZ ;  /* 0x000100000b1b7824 */ /* 0x000fe200078e00ff */
[----:B------:R-:W-:Y:S01]  /*66b0*/  LOP3.LUT R9, R9, 0xffff0000, RZ, 0xc0, !PT ;  /* 0xffff000009097812 */ /* 0x000fe200078ec0ff */
[-C--:B------:R-:W-:Y:S01]  /*66c0*/  FMUL R23, R23, R156.reuse ;  /* 0x0000009c17177220 */ /* 0x080fe20000400000 */
[----:B-1----:R-:W-:Y:S01]  /*66d0*/  SHF.L.U32 R37, R7, 0x10, RZ ;  /* 0x0000001007257819 */ /* 0x002fe200000006ff */
[----:B------:R-:W-:Y:S01]  /*66e0*/  IMAD.U32 R31, R5, 0x10000, RZ ;  /* 0x00010000051f7824 */ /* 0x000fe200078e00ff */
[----:B------:R-:W-:Y:S01]  /*66f0*/  LOP3.LUT R43, R7, 0xffff0000, RZ, 0xc0, !PT ;  /* 0xffff0000072b7812 */ /* 0x000fe200078ec0ff */
[C---:B------:R-:W-:Y:S01]  /*6700*/  IMAD.U32 R29, R4.reuse, 0x10000, RZ ;  /* 0x00010000041d7824 */ /* 0x040fe200078e00ff */
[----:B------:R-:W-:Y:S01]  /*6710*/  LOP3.LUT R15, R4, 0xffff0000, RZ, 0xc0, !PT ;  /* 0xffff0000040f7812 */ /* 0x000fe200078ec0ff */
[-C--:B------:R-:W-:Y:S01]  /*6720*/  FMUL R21, R21, R156.reuse ;  /* 0x0000009c15157220 */ /* 0x080fe20000400000 */
[----:B------:R-:W-:Y:S01]  /*6730*/  LOP3.LUT R33, R5, 0xffff0000, RZ, 0xc0, !PT ;  /* 0xffff000005217812 */ /* 0x000fe200078ec0ff */
[----:B------:R-:W-:Y:S01]  /*6740*/  IMAD.U32 R5, R8, 0x10000, RZ ;  /* 0x0001000008057824 */ /* 0x000fe200078e00ff */
[C---:B------:R-:W-:Y:S01]  /*6750*/  SHF.L.U32 R39, R6.reuse, 0x10, RZ ;  /* 0x0000001006277819 */ /* 0x040fe200000006ff */
        /* <DEDUP_REMOVED lines=18> */
.L_x_124:
[----:B------:R-:W-:Y:S05]  /*6880*/  BSYNC B0 ;  /* 0x0000000000007941 */ /* 0x000fea0003800000 */
.L_x_123:
[C-C-:B------:R-:W-:Y:S01]  /*6890*/  FFMA R144, R160.reuse, R144, R3.reuse ;  /* 0x00000090a0907223 */ /* 0x140fe20000000003 */
[C-C-:B------:R-:W-:Y:S01]  /*68a0*/  FFMA R145, R160.reuse, R145, R3.reuse ;  /* 0x00000091a0917223 */ /* 0x140fe20000000003 */
[C-C-:B-1----:R-:W-:Y:S01]  /*68b0*/  FFMA R5, R160.reuse, R136, R3.reuse ;  /* 0x00000088a0057223 */ /* 0x142fe20000000003 */
[C-C-:B------:R-:W-:Y:S01]  /*68c0*/  FFMA R4, R160.reuse, R137, R3.reuse ;  /* 0x00000089a0047223 */ /* 0x140fe20000000003 */
[C-C-:B------:R-:W-:Y:S01]  /*68d0*/  FFMA R140, R160.reuse, R140, R3.reuse ;  /* 0x0000008ca08c7223 */ /* 0x140fe20000000003 */
[C---:B------:R-:W-:Y:S01]  /*68e0*/  FFMA R141, R160.reuse, R141, R3 ;  /* 0x0000008da08d7223 */ /* 0x040fe20000000003 */
[C-C-:B------:R-:W-:Y:S01]  /*68f0*/  FFMA R138, R160.reuse, R138, R13.reuse ;  /* 0x0000008aa08a7223 */ /* 0x140fe2000000000d */
[C-C-:B------:R-:W-:Y:S01]  /*6900*/  FFMA R139, R160.reuse, R139, R13.reuse ;  /* 0x0000008ba08b7223 */ /* 0x140fe2000000000d */
[C-C-:B------:R-:W-:Y:S01]  /*6910*/  FFMA R142, R160.reuse, R142, R13.reuse ;  /* 0x0000008ea08e7223 */ /* 0x140fe2000000000d */
[C-C-:B------:R-:W-:Y:S01]  /*6920*/  FFMA R143, R160.reuse, R143, R13.reuse ;  /* 0x0000008fa08f7223 */ /* 0x140fe2000000000d */
[C-C-:B------:R-:W-:Y:S01]  /*6930*/  FFMA R146, R160.reuse, R146, R13.reuse ;  /* 0x00000092a0927223 */ /* 0x140fe2000000000d */
[C-C-:B------:R-:W-:Y:S01]  /*6940*/  FFMA R147, R160.reuse, R147, R13.reuse ;  /* 0x00000093a0937223 */ /* 0x140fe2000000000d */
[C---:B------:R-:W-:Y:S01]  /*6950*/  FFMA R150, R160.reuse, R150, R13 ;  /* 0x00000096a0967223 */ /* 0x040fe2000000000d */
[C-C-:B------:R-:W-:Y:S01]  /*6960*/  FFMA R7, R160.reuse, R148, R3.reuse ;  /* 0x00000094a0077223 */ /* 0x140fe20000000003 */
[C---:B------:R-:W-:Y:S01]  /*6970*/  FFMA R149, R160.reuse, R149, R3 ;  /* 0x00000095a0957223 */ /* 0x040fe20000000003 */
        /* <DEDUP_REMOVED lines=46> */
.L_x_129:
[----:B------:R-:W-:Y:S05]  /*6c60*/  BSYNC B0 ;  /* 0x0000000000007941 */ /* 0x000fea0003800000 */
.L_x_128:
[----:B------:R-:W-:Y:S06]  /*6c70*/  BAR.SYNC.DEFER_BLOCKING 0x1, 0x100 ;  /* 0x0044000000007b1d */ /* 0x000fec0000010000 */
[----:B------:R-:W-:Y:S04]  /*6c80*/  BSSY B0, `(.L_x_130) ;  /* 0x0000009000007945 */ /* 0x000fe80003800000 */
[----:B------:R-:W-:Y:S05]  /*6c90*/  @P1 BRA `(.L_x_131) ;  /* 0x00000000001c1947 */ /* 0x000fea0003800000 */
[----:B------:R-:W-:-:S13]  /*6ca0*/  ISETP.NE.AND P0, PT, R161, 0x3, PT ;  /* 0x00000003a100780c */ /* 0x000fda0003f05270 */
[----:B------:R-:W-:Y:S05]  /*6cb0*/  @!P0 BRA `(.L_x_132) ;  /* 0x0000000000048947 */ /* 0x000fea0003800000 */
[----:B------:R-:W-:Y:S01]  /*6cc0*/  BPT.TRAP 0x1 ;  /* 0x000000040000795c */ /* 0x000fe20000300000 */
.L_x_132:
[----:B------:R-:W-:-:S04]  /*6cd0*/  ULEA UR4, UR36, UR52, 0x3 ;  /* 0x0000003424047291 */ /* 0x000fc8000f8e183f */
[----:B------:R-:W-:-:S04]  /*6ce0*/  UIADD3 UR4, UR4, 0x60, URZ ;  /* 0x0000006004047890 */ /* 0x000fc8000fffe03f */
[----:B------:R-:W-:-:S09]  /*6cf0*/  UPRMT UR4, UR51, 0x654, UR4 ;  /* 0x0000065433047896 */ /* 0x000fd20008000004 */
[----:B------:R-:W-:Y:S03]  /*6d00*/  SYNCS.ARRIVE.TRANS64.RED.A1T0 RZ, [UR4], RZ ;  /* 0x000000ffffff79a7 */ /* 0x000fe60008100404 */
.L_x_131:
[----:B------:R-:W-:Y:S05]  /*6d10*/  BSYNC B0 ;  /* 0x0000000000007941 */ /* 0x000fea0003800000 */
.L_x_130:
[----:B------:R-:W-:Y:S01]  /*6d20*/  IADD3 R16, P0, R16, UR46, RZ ;  /* 0x0000002e10107c10 */ /* 0x000fe2000ff1e0ff */
[----:B------:R-:W-:Y:S01]  /*6d30*/  ULDC.64 UR4, c[0x0][0x8f8] ;  /* 0x00023e0000047ab9 */ /* 0x000fe20000000a00 */
[----:B------:R-:W-:Y:S01]  /*6d40*/  UIADD3 UR36, UR36, 0x1, URZ ;  /* 0x0000000124247890 */ /* 0x000fe2000fffe03f */
[----:B------:R-:W-:Y:S01]  /*6d50*/  PRMT R3, RZ, 0x7610, R3 ;  /* 0x00007610ff037816 */ /* 0x000fe20000000003 */
[----:B------:R-:W-:Y:S01]  /*6d60*/  UMOV UR43, 0xffffffff ;  /* 0xffffffff002b7882 */ /* 0x000fe20000000000 */
[----:B------:R-:W-:Y:S01]  /*6d70*/  IADD3.X R17, R17, UR38, RZ, P0, !PT ;  /* 0x0000002611117c10 */ /* 0x000fe200087fe4ff */
[----:B------:R-:W-:Y:S01]  /*6d80*/  UISETP.NE.AND UP0, UPT, UR36, 0x4, UPT ;  /* 0x000000042400788c */ /* 0x000fe2000bf05270 */
[----:B------:R-:W-:Y:S01]  /*6d90*/  ISETP.GE.U32.AND P0, PT, R16, UR4, PT ;  /* 0x0000000410007c0c */ /* 0x000fe2000bf06070 */
[----:B------:R-:W-:Y:S01]  /*6da0*/  IMAD.MOV.U32 R154, RZ, RZ, -0x1 ;  /* 0xffffffffff9a7424 */ /* 0x000fe200078e00ff */
[----:B------:R-:W-:Y:S01]  /*6db0*/  MOV R153, 0xffffffff ;  /* 0xffffffff00997802 */ /* 0x000fe20000000f00 */
[----:B------:R-:W-:Y:S01]  /*6dc0*/  USEL UR36, UR36, URZ, UP0 ;  /* 0x0000003f24247287 */ /* 0x000fe20008000000 */
[----:B------:R-:W-:-:S13]  /*6dd0*/  ISETP.GE.U32.AND.EX P0, PT, R17, UR5, PT, P0 ;  /* 0x0000000511007c0c */ /* 0x000fda000bf06100 */
[----:B------:R-:W-:Y:S05]  /*6de0*/  @P0 BRA `(.L_x_133) ;  /* 0x0000000400680947 */ /* 0x000fea0003800000 */
[----:B------:R-:W2:Y:S01]  /*6df0*/  S2R R23, SR_CTAID.X ;  /* 0x0000000000177919 */ /* 0x000ea20000002500 */
[----:B-1----:R-:W1:Y:S01]  /*6e00*/  LDC.64 R10, c[0x0][0x8d0] ;  /* 0x00023400ff0a7b82 */ /* 0x002e620000000a00 */
[----:B------:R-:W-:Y:S01]  /*6e10*/  ULDC UR4, c[0x0][0x150] ;  /* 0x0000540000047ab9 */ /* 0x000fe20000000800 */
[----:B------:R-:W-:Y:S01]  /*6e20*/  IMAD.MOV.U32 R8, RZ, RZ, R16 ;  /* 0x000000ffff087224 */ /* 0x000fe200078e0010 */
[----:B------:R-:W3:Y:S01]  /*6e30*/  S2R R25, SR_CTAID.Y ;  /* 0x0000000000197919 */ /* 0x000ee20000002600 */
[----:B------:R-:W-:-:S04]  /*6e40*/  IMAD.MOV.U32 R9, RZ, RZ, R17 ;  /* 0x000000ffff097224 */ /* 0x000fc800078e0011 */
[----:B------:R-:W4:Y:S08]  /*6e50*/  LDC R26, c[0x0][0x144] ;  /* 0x00005100ff1a7b82 */ /* 0x000f300000000800 */
[----:B------:R-:W3:Y:S08]  /*6e60*/  LDC R12, c[0x0][0x8d8] ;  /* 0x00023600ff0c7b82 */ /* 0x000ef00000000800 */
[----:B------:R-:W3:Y:S01]  /*6e70*/  LDC.64 R20, c[0x0][0x8c8] ;  /* 0x00023200ff147b82 */ /* 0x000ee20000000a00 */
[----:B-1----:R-:W-:-:S04]  /*6e80*/  ISETP.NE.U32.AND P0, PT, R10, RZ, PT ;  /* 0x000000ff0a00720c */ /* 0x002fc80003f05070 */
[----:B------:R-:W-:Y:S02]  /*6e90*/  ISETP.NE.AND.EX P0, PT, R11, RZ, PT, P0 ;  /* 0x000000ff0b00720c */ /* 0x000fe40003f05300 */
[----:B--2---:R-:W-:-:S05]  /*6ea0*/  I2FP.F32.U32 R3, R23 ;  /* 0x0000001700037245 */ /* 0x004fca0000201000 */
[----:B------:R-:W-:-:S04]  /*6eb0*/  FMUL R3, R3, UR4 ;  /* 0x0000000403037c20 */ /* 0x000fc80008400000 */
[----:B------:R1:W2:Y:S02]  /*6ec0*/  F2I.U32.TRUNC.NTZ R24, R3 ;  /* 0x0000000300187305 */ /* 0x0002a4000020f000 */
[----:B----4-:R-:W-:Y:S05]  /*6ed0*/  @!P0 BRA `(.L_x_134) ;  /* 0x0000000000288947 */ /* 0x010fea0003800000 */
[----:B-1----:R-:W1:Y:S02]  /*6ee0*/  LDC R3, c[0x0][0x8dc] ;  /* 0x00023700ff037b82 */ /* 0x002e640000000800 */
[----:B-1----:R-:W-:-:S04]  /*6ef0*/  IADD3 R3, P0, R16, R3, RZ ;  /* 0x0000000310037210 */ /* 0x002fc80007f1e0ff */
        /* <DEDUP_REMOVED lines=8> */
.L_x_134:
[-CC-:B---3--:R-:W-:Y:S01]  /*6f80*/  SHF.R.U64 R32, R8, R12.reuse, R9.reuse ;  /* 0x0000000c08207219 */ /* 0x188fe20000001209 */
[----:B------:R-:W3:Y:S01]  /*6f90*/  LDC.64 R14, c[0x0][0x8e8] ;  /* 0x00023a00ff0e7b82 */ /* 0x000ee20000000a00 */
[----:B-1----:R-:W-:Y:S01]  /*6fa0*/  SHF.R.U32.HI R3, RZ, R12, R9 ;  /* 0x0000000cff037219 */ /* 0x002fe20000011609 */
[----:B--2---:R-:W-:Y:S01]  /*6fb0*/  IMAD.MOV R24, RZ, RZ, -R24 ;  /* 0x000000ffff187224 */ /* 0x004fe200078e0a18 */
[----:B------:R-:W-:Y:S01]  /*6fc0*/  IADD3 R7, P0, RZ, -R32, RZ ;  /* 0x80000020ff077210 */ /* 0x000fe20007f1e0ff */
[----:B------:R-:W-:Y:S02]  /*6fd0*/  ULDC UR4, c[0x0][0x154] ;  /* 0x0000550000047ab9 */ /* 0x000fe40000000800 */
[----:B------:R-:W-:Y:S01]  /*6fe0*/  IMAD R23, R26, R24, R23 ;  /* 0x000000181a177224 */ /* 0x000fe200078e0217 */
[----:B------:R-:W-:Y:S01]  /*6ff0*/  IADD3.X R3, RZ, ~R3, RZ, P0, !PT ;  /* 0x80000003ff037210 */ /* 0x000fe200007fe4ff */
[----:B------:R-:W1:Y:S01]  /*7000*/  LDC R8, c[0x0][0x8c0] ;  /* 0x00023000ff087b82 */ /* 0x000e620000000800 */
[----:B------:R-:W-:-:S04]  /*7010*/  IMAD.WIDE.U32 R4, R7, R20, R16 ;  /* 0x0000001407047225 */ /* 0x000fc800078e0010 */
[----:B------:R-:W-:-:S03]  /*7020*/  IMAD R6, R3, R20, RZ ;  /* 0x0000001403067224 */ /* 0x000fc600078e02ff */
[----:B------:R-:W2:Y:S01]  /*7030*/  LDC R28, c[0x0][0x8b0] ;  /* 0x00022c00ff1c7b82 */ /* 0x000ea20000000800 */
[----:B------:R-:W-:Y:S02]  /*7040*/  IMAD R3, R7, R21, R6 ;  /* 0x0000001507037224 */ /* 0x000fe400078e0206 */
[----:B------:R-:W-:Y:S02]  /*7050*/  IMAD.MOV.U32 R7, RZ, RZ, 0x1 ;  /* 0x00000001ff077424 */ /* 0x000fe400078e00ff */
[----:B------:R-:W-:Y:S01]  /*7060*/  IMAD.IADD R3, R5, 0x1, R3 ;  /* 0x0000000105037824 */ /* 0x000fe200078e0203 */
[----:B------:R-:W-:Y:S02]  /*7070*/  I2FP.F32.U32 R5, R25 ;  /* 0x0000001900057245 */ /* 0x000fe40000201000 */
[----:B------:R-:W4:Y:S01]  /*7080*/  LDC R30, c[0x0][0x900] ;  /* 0x00024000ff1e7b82 */ /* 0x000f220000000800 */
[----:B---3--:R-:W-:Y:S02]  /*7090*/  ISETP.NE.U32.AND P0, PT, R14, RZ, PT ;  /* 0x000000ff0e00720c */ /* 0x008fe40003f05070 */
[----:B------:R-:W-:Y:S01]  /*70a0*/  FMUL R6, R5, UR4 ;  /* 0x0000000405067c20 */ /* 0x000fe20008400000 */
[----:B------:R-:W-:-:S02]  /*70b0*/  MOV R5, 0xffffffff ;  /* 0xffffffff00057802 */ /* 0x000fc40000000f00 */
[----:B------:R-:W-:Y:S01]  /*70c0*/  ISETP.NE.AND.EX P0, PT, R15, RZ, PT, P0 ;  /* 0x000000ff0f00720c */ /* 0x000fe20003f05300 */
[----:B------:R3:W3:Y:S01]  /*70d0*/  F2I.U32.TRUNC.NTZ R20, R6 ;  /* 0x0000000600147305 */ /* 0x0006e2000020f000 */
[----:B------:R-:W3:Y:S01]  /*70e0*/  LDC R24, c[0x0][0x148] ;  /* 0x00005200ff187b82 */ /* 0x000ee20000000800 */
[-CC-:B-1----:R-:W-:Y:S02]  /*70f0*/  SHF.R.U64 R12, R4, R8.reuse, R3.reuse ;  /* 0x00000008040c7219 */ /* 0x182fe40000001203 */
[----:B------:R-:W-:-:S05]  /*7100*/  SHF.R.U32.HI R3, RZ, R8, R3 ;  /* 0x00000008ff037219 */ /* 0x000fca0000011603 */
[----:B------:R-:W1:Y:S01]  /*7110*/  LDC R21, c[0x0][0x8a8] ;  /* 0x00022a00ff157b82 */ /* 0x000e620000000800 */
[-CC-:B--2---:R-:W-:Y:S02]  /*7120*/  SHF.R.U64 R10, R12, R28.reuse, R3.reuse ;  /* 0x0000001c0c0a7219 */ /* 0x184fe40000001203 */
[----:B------:R-:W-:-:S05]  /*7130*/  SHF.R.U32.HI R3, RZ, R28, R3 ;  /* 0x0000001cff037219 */ /* 0x000fca0000011603 */
[----:B------:R-:W2:Y:S01]  /*7140*/  LDC R26, c[0x0][0x8f0] ;  /* 0x00023c00ff1a7b82 */ /* 0x000ea20000000800 */
[-C--:B----4-:R-:W-:Y:S02]  /*7150*/  SHF.L.U32 R4, R5, R30.reuse, RZ ;  /* 0x0000001e05047219 */ /* 0x090fe400000006ff */
[-CC-:B------:R-:W-:Y:S02]  /*7160*/  SHF.R.U64 R13, R10, R30.reuse, R3.reuse ;  /* 0x0000001e0a0d7219 */ /* 0x180fe40000001203 */
[----:B------:R-:W-:Y:S02]  /*7170*/  SHF.R.U32.HI R5, RZ, R30, R3 ;  /* 0x0000001eff057219 */ /* 0x000fe40000011603 */
[----:B------:R-:W-:Y:S01]  /*7180*/  LOP3.LUT R27, RZ, R4, RZ, 0x33, !PT ;  /* 0x00000004ff1b7212 */ /* 0x000fe200078e33ff */
[----:B------:R-:W4:Y:S01]  /*7190*/  LDC R29, c[0x0][0x8e0] ;  /* 0x00023800ff1d7b82 */ /* 0x000f220000000800 */
[----:B------:R-:W-:Y:S01]  /*71a0*/  SHF.L.U32 R30, R7, R30, RZ ;  /* 0x0000001e071e7219 */ /* 0x000fe200000006ff */
[----:B------:R-:W-:-:S06]  /*71b0*/  IMAD.MOV.U32 R4, RZ, RZ, R13 ;  /* 0x000000ffff047224 */ /* 0x000fcc00078e000d */
[----:B------:R-:W1:Y:S01]  /*71c0*/  LDC R31, c[0x0][0x8b8] ;  /* 0x00022e00ff1f7b82 */ /* 0x000e620000000800 */
[----:B------:R-:W-:Y:S05]  /*71d0*/  @!P0 BRA `(.L_x_135) ;  /* 0x0000000000288947 */ /* 0x000fea0003800000 */
[----:B------:R-:W5:Y:S02]  /*71e0*/  LDC R4, c[0x0][0x8f4] ;  /* 0x00023d00ff047b82 */ /* 0x000f640000000800 */
[----:B-----5:R-:W-:-:S04]  /*71f0*/  IADD3 R3, P0, R13, R4, RZ ;  /* 0x000000040d037210 */ /* 0x020fc80007f1e0ff */
[----:B------:R-:W-:-:S05]  /*7200*/  IADD3.X R11, RZ, R5, RZ, P0, !PT ;  /* 0x00000005ff0b7210 */ /* 0x000fca00007fe4ff */
[----:B------:R-:W-:-:S04]  /*7210*/  IMAD.WIDE.U32 R4, R11, R14, RZ ;  /* 0x0000000e0b047225 */ /* 0x000fc800078e00ff */
[----:B---3--:R-:W-:-:S04]  /*7220*/  IMAD.WIDE.U32 R6, P0, R3, R15, R4 ;  /* 0x0000000f03067225 */ /* 0x008fc80007800004 */
[----:B------:R-:W-:-:S04]  /*7230*/  IMAD.WIDE.U32 R4, R3, R14, RZ ;  /* 0x0000000e03047225 */ /* 0x000fc800078e00ff */
[----:B------:R-:W-:Y:S01]  /*7240*/  IMAD.X R9, RZ, RZ, RZ, P0 ;  /* 0x000000ffff097224 */ /* 0x000fe200000e06ff */
[----:B------:R-:W-:Y:S01]  /*7250*/  IADD3 RZ, P0, R5, R6, RZ ;  /* 0x0000000605ff7210 */ /* 0x000fe20007f1e0ff */
[----:B------:R-:W-:-:S04]  /*7260*/  IMAD.MOV.U32 R8, RZ, RZ, R7 ;  /* 0x000000ffff087224 */ /* 0x000fc800078e0007 */
[----:B------:R-:W-:-:S08]  /*7270*/  IMAD.WIDE.U32.X R4, R11, R15, R8, P0 ;  /* 0x0000000f0b047225 */ /* 0x000fd000000e0408 */
.L_x_135:
[----:B------:R-:W-:Y:S02]  /*7280*/  ISETP.NE.AND P0, PT, R2, 0x1, PT ;  /* 0x000000010200780c */ /* 0x000fe40003f05270 */
[----:B--2---:R-:W-:Y:S01]  /*7290*/  SHF.R.U64 R3, R4, R26, R5 ;  /* 0x0000001a04037219 */ /* 0x004fe20000001205 */
[----:B-1----:R-:W-:Y:S01]  /*72a0*/  VIADD R5, R21, 0xffffffff ;  /* 0xffffffff15057836 */ /* 0x002fe20000000000 */
[----:B------:R-:W-:Y:S02]  /*72b0*/  LOP3.LUT R154, R10, R27, RZ, 0xc0, !PT ;  /* 0x0000001b0a9a7212 */ /* 0x000fe400078ec0ff */
[----:B---3--:R-:W-:Y:S01]  /*72c0*/  IADD3 R20, -R20, RZ, RZ ;  /* 0x000000ff14147210 */ /* 0x008fe20007ffe1ff */
[----:B------:R-:W-:Y:S01]  /*72d0*/  IMAD.MOV R4, RZ, RZ, -R3 ;  /* 0x000000ffff047224 */ /* 0x000fe200078e0a03 */
[----:B------:R-:W-:Y:S01]  /*72e0*/  LOP3.LUT R12, R12, R5, RZ, 0xc0, !PT ;  /* 0x000000050c0c7212 */ /* 0x000fe200078ec0ff */
[----:B------:R-:W-:Y:S01]  /*72f0*/  IMAD R154, R30, R3, R154 ;  /* 0x000000031e9a7224 */ /* 0x000fe200078e029a */
[----:B------:R-:W-:Y:S01]  /*7300*/  R2UR UR43, R32 ;  /* 0x00000000202b72ca */ /* 0x000fe200000e0000 */
[----:B----4-:R-:W-:Y:S01]  /*7310*/  IMAD R3, R4, R29, R13 ;  /* 0x0000001d04037224 */ /* 0x010fe200078e020d */
[----:B------:R-:W-:Y:S01]  /*7320*/  MOV R4, 0x1 ;  /* 0x0000000100047802 */ /* 0x000fe20000000f00 */
[----:B------:R-:W-:-:S02]  /*7330*/  @P0 IMAD R23, R24, R20, R25 ;  /* 0x0000001418170224 */ /* 0x000fc400078e0219 */
[----:B------:R-:W-:Y:S02]  /*7340*/  IMAD R3, R3, R21, R12 ;  /* 0x0000001503037224 */ /* 0x000fe400078e020c */
[----:B------:R-:W-:-:S05]  /*7350*/  IMAD R154, R154, R31, R23 ;  /* 0x0000001f9a9a7224 */ /* 0x000fca00078e0217 */
[----:B------:R-:W-:Y:S02]  /*7360*/  SEL R153, R3, R154, !P0 ;  /* 0x0000009a03997207 */ /* 0x000fe40004000000 */
[----:B------:R-:W-:Y:S02]  /*7370*/  SEL R154, R154, R3, !P0 ;  /* 0x000000039a9a7207 */ /* 0x000fe40004000000 */
[----:B------:R-:W-:-:S07]  /*7380*/  PRMT R3, R4, 0x7610, R3 ;  /* 0x0000761004037816 */ /* 0x000fce0000000003 */
.L_x_133:
[----:B------:R-:W-:Y:S01]  /*7390*/  UIADD3 UR45, UR50, UR45, URZ ;  /* 0x0000002d322d7290 */ /* 0x000fe2000fffe03f */
[----:B------:R-:W-:Y:S01]  /*73a0*/  LOP3.LUT P0, RZ, R3, 0xff, RZ, 0xc0, !PT ;  /* 0x000000ff03ff7812 */ /* 0x000fe2000780c0ff */
[----:B------:R-:W-:Y:S01]  /*73b0*/  UIADD3 UR39, UR39, 0x8, URZ ;  /* 0x0000000827277890 */ /* 0x000fe2000fffe03f */
[----:B------:R-:W-:Y:S01]  /*73c0*/  IMAD.MOV.U32 R156, RZ, RZ, R0 ;  /* 0x000000ffff9c7224 */ /* 0x000fe200078e0000 */
[----:B------:R-:W-:Y:S02]  /*73d0*/  USHF.R.U32.HI UR4, URZ, 0x2, UR45 ;  /* 0x000000023f047899 */ /* 0x000fe4000801162d */
[----:B------:R-:W-:Y:S02]  /*73e0*/  UISETP.GT.U32.AND UP0, UPT, UR45, 0x3, UPT ;  /* 0x000000032d00788c */ /* 0x000fe4000bf04070 */
[----:B------:R-:W-:Y:S02]  /*73f0*/  ULOP3.LUT UR4, UR4, 0x1, URZ, 0xc0, !UPT ;  /* 0x0000000104047892 */ /* 0x000fe4000f8ec03f */
[----:B------:R-:W-:-:S02]  /*7400*/  UISETP.LT.U32.AND UP0, UPT, UR50, 0x4, UP0 ;  /* 0x000000043200788c */ /* 0x000fc40008701070 */
[----:B------:R-:W-:Y:S02]  /*7410*/  UISETP.NE.U32.AND UP1, UPT, UR4, 0x1, UPT ;  /* 0x000000010400788c */ /* 0x000fe4000bf25070 */
[----:B------:R-:W-:Y:S02]  /*7420*/  USEL UR5, URZ, 0x1, !UP0 ;  /* 0x000000013f057887 */ /* 0x000fe4000c000000 */
[----:B------:R-:W-:Y:S02]  /*7430*/  UISETP.GT.U32.AND UP1, UPT, UR50, 0x3, !UP1 ;  /* 0x000000033200788c */ /* 0x000fe4000cf24070 */
[----:B------:R-:W-:Y:S02]  /*7440*/  ULOP3.LUT UR45, UR45, 0x3, URZ, 0xc0, !UPT ;  /* 0x000000032d2d7892 */ /* 0x000fe4000f8ec03f */
[----:B------:R-:W-:-:S04]  /*7450*/  USEL UR4, URZ, 0x1, !UP1 ;  /* 0x000000013f047887 */ /* 0x000fc8000c800000 */
[----:B------:R-:W-:Y:S01]  /*7460*/  ULOP3.LUT UR44, UR4, UR44, UR5, 0x96, !UPT ;  /* 0x0000002c042c7292 */ /* 0x000fe2000f8e9605 */
[----:B------:R-:W-:Y:S11]  /*7470*/  @P0 BRA `(.L_x_136) ;  /* 0xffffffa000080947 */ /* 0x000ff6000383ffff */
[----:B------:R-:W-:-:S13]  /*7480*/  PLOP3.LUT P0, PT, PT, PT, PT, 0x8, 0x0 ;  /* 0x000000000000781c */ /* 0x000fda0003f0e170 */
.L_x_18:
[----:B------:R-:W-:Y:S05]  /*7490*/  @P0 BRA `(.L_x_10) ;  /* 0x00000030002c0947 */ /* 0x000fea0003800000 */
[----:B------:R-:W-:Y:S01]  /*74a0*/  ULDC.64 UR6, c[0x0][0x588] ;  /* 0x0001620000067ab9 */ /* 0x000fe20000000a00 */
[----:B------:R-:W-:Y:S01]  /*74b0*/  ISETP.NE.U32.AND P1, PT, R165, RZ, PT ;  /* 0x000000ffa500720c */ /* 0x000fe20003f25070 */
[----:B------:R-:W-:-:S04]  /*74c0*/  DEPBAR.LE SB0, 0x0 ;  /* 0x000080000000791a */ /* 0x000fc80000000000 */
[----:B------:R-:W-:Y:S01]  /*74d0*/  ISETP.NE.U32.AND P0, PT, RZ, UR6, PT ;  /* 0x00000006ff007c0c */ /* 0x000fe2000bf05070 */
[----:B------:R-:W-:Y:S01]  /*74e0*/  BSSY B0, `(.L_x_137) ;  /* 0x0000015000007945 */ /* 0x000fe20003800000 */
[----:B------:R-:W-:Y:S02]  /*74f0*/  ISETP.NE.AND.EX P1, PT, R164, RZ, PT, P1 ;  /* 0x000000ffa400720c */ /* 0x000fe40003f25310 */
[----:B------:R-:W-:-:S13]  /*7500*/  ISETP.NE.AND.EX P0, PT, RZ, UR7, PT, P0 ;  /* 0x00000007ff007c0c */ /* 0x000fda000bf05300 */
[----:B------:R-:W-:Y:S05]  /*7510*/  @P0 BRA P1, `(.L_x_138) ;  /* 0x0000000000440947 */ /* 0x000fea0000800000 */
[----:B------:R-:W-:-:S04]  /*7520*/  ISETP.NE.U32.AND P0, PT, R165, RZ, PT ;  /* 0x000000ffa500720c */ /* 0x000fc80003f05070 */
[----:B------:R-:W-:-:S13]  /*7530*/  ISETP.NE.AND.EX P0, PT, R164, RZ, PT, P0 ;  /* 0x000000ffa400720c */ /* 0x000fda0003f05300 */
[----:B------:R-:W-:Y:S05]  /*7540*/  @!P0 BRA `(.L_x_139) ;  /* 0x00000000002c8947 */ /* 0x000fea0003800000 */
[----:B------:R-:W-:-:S13]  /*7550*/  LOP3.LUT P0, RZ, R152, 0xff, RZ, 0xc0, !PT ;  /* 0x000000ff98ff7812 */ /* 0x000fda000780c0ff */
[----:B------:R-:W-:Y:S05]  /*7560*/  @!P0 BRA `(.L_x_140) ;  /* 0x0000000000108947 */ /* 0x000fea0003800000 */
[----:B-----5:R-:W-:-:S13]  /*7570*/  FSETP.NEU.AND P0, PT, R162, RZ, PT ;  /* 0x000000ffa200720b */ /* 0x020fda0003f0d000 */
[----:B------:R-:W-:Y:S05]  /*7580*/  @!P0 BREAK B0 ;  /* 0x0000000000008942 */ /* 0x000fea0003800000 */
[----:B------:R-:W-:Y:S05]  /*7590*/  @P0 BRA `(.L_x_138) ;  /* 0x0000000000240947 */ /* 0x000fea0003800000 */
[----:B------:R-:W-:Y:S05]  /*75a0*/  BRA `(.L_x_10) ;  /* 0x0000002c00e87947 */ /* 0x000fea0003800000 */
.L_x_140:
[----:B------:R-:W-:-:S04]  /*75b0*/  ISETP.NE.U32.AND P0, PT, RZ, UR6, PT ;  /* 0x00000006ff007c0c */ /* 0x000fc8000bf05070 */
[----:B------:R-:W-:-:S13]  /*75c0*/  ISETP.NE.AND.EX P0, PT, RZ, UR7, PT, P0 ;  /* 0x00000007ff007c0c */ /* 0x000fda000bf05300 */
[----:B------:R-:W-:Y:S05]  /*75d0*/  @!P0 BREAK B0 ;  /* 0x0000000000008942 */ /* 0x000fea0003800000 */
[----:B------:R-:W-:Y:S05]  /*75e0*/  @P0 BRA `(.L_x_138) ;  /* 0x0000000000100947 */ /* 0x000fea0003800000 */
[----:B------:R-:W-:Y:S05]  /*75f0*/  BRA `(.L_x_10) ;  /* 0x0000002c00d47947 */ /* 0x000fea0003800000 */
.L_x_139:
[----:B-----5:R-:W-:-:S13]  /*7600*/  FSETP.NEU.AND P0, PT, R162, RZ, PT ;  /* 0x000000ffa200720b */ /* 0x020fda0003f0d000 */
[----:B------:R-:W-:Y:S05]  /*7610*/  @!P0 BREAK B0 ;  /* 0x0000000000008942 */ /* 0x000fea0003800000 */
[----:B------:R-:W-:Y:S05]  /*7620*/  @!P0 BRA `(.L_x_10) ;  /* 0x0000002c00c88947 */ /* 0x000fea0003800000 */
.L_x_138:
[----:B------:R-:W-:Y:S05]  /*7630*/  BSYNC B0 ;  /* 0x0000000000007941 */ /* 0x000fea0003800000 */
.L_x_137:
[----:B------:R-:W-:-:S04]  /*7640*/  LOP3.LUT R19, R19, 0x1, RZ, 0xfc, !PT ;  /* 0x0000000113137812 */ /* 0x000fc800078efcff */
[----:B------:R-:W-:-:S13]  /*7650*/  ISETP.NE.AND P0, PT, R19, 0x3, PT ;  /* 0x000000031300780c */ /* 0x000fda0003f05270 */
[----:B------:R-:W-:Y:S05]  /*7660*/  @!P0 BRA `(.L_x_141) ;  /* 0x0000000000048947 */ /* 0x000fea0003800000 */
[----:B------:R-:W-:Y:S01]  /*7670*/  BPT.TRAP 0x1 ;  /* 0x000000040000795c */ /* 0x000fe20000300000 */
.L_x_141:
[----:B------:R-:W3:Y:S01]  /*7680*/  S2UR UR5, SR_CgaCtaId ;  /* 0x00000000000579c3 */ /* 0x000ee20000008800 */
[----:B------:R-:W-:Y:S02]  /*7690*/  UMOV UR4, 0x400 ;  /* 0x0000040000047882 */ /* 0x000fe40000000000 */
[----:B---3--:R-:W-:-:S04]  /*76a0*/  ULEA UR4, UR5, UR4, 0x18 ;  /* 0x0000000405047291 */ /* 0x008fc8000f8ec03f */
[----:B------:R-:W-:-:S04]  /*76b0*/  ULEA UR4, UR36, UR4, 0x3 ;  /* 0x0000000424047291 */ /* 0x000fc8000f8e183f */
[----:B------:R-:W-:-:S04]  /*76c0*/  UIADD3 UR4, UR4, 0x60, URZ ;  /* 0x0000006004047890 */ /* 0x000fc8000fffe03f */
[----:B------:R-:W-:-:S09]  /*76d0*/  UPRMT UR4, UR5, 0x654, UR4 ;  /* 0x0000065405047896 */ /* 0x000fd20008000004 */
[----:B------:R-:W-:Y:S01]  /*76e0*/  SYNCS.ARRIVE.TRANS64.RED.A1T0 RZ, [UR4], RZ ;  /* 0x000000ffffff79a7 */ /* 0x000fe20008100404 */
[----:B------:R-:W-:Y:S05]  /*76f0*/  BRA `(.L_x_10) ;  /* 0x0000002c00947947 */ /* 0x000fea0003800000 */
.L_x_9:
[----:B------:R-:W-:Y:S01]  /*7700*/  ULDC.64 UR4, c[0x0][0x8f8] ;  /* 0x00023e0000047ab9 */ /* 0x000fe20000000a00 */
[----:B------:R-:W-:Y:S01]  /*7710*/  PRMT R10, RZ, 0x7610, R10 ;  /* 0x00007610ff0a7816 */ /* 0x000fe2000000000a */
[----:B------:R-:W-:Y:S01]  /*7720*/  IMAD.MOV.U32 R13, RZ, RZ, -0x1 ;  /* 0xffffffffff0d7424 */ /* 0x000fe200078e00ff */
[----:B------:R-:W-:Y:S01]  /*7730*/  ISETP.GE.U32.AND P1, PT, R16, UR4, PT ;  /* 0x0000000410007c0c */ /* 0x000fe2000bf26070 */
[----:B------:R-:W-:Y:S01]  /*7740*/  IMAD.MOV.U32 R6, RZ, RZ, -0x1 ;  /* 0xffffffffff067424 */ /* 0x000fe200078e00ff */
[----:B------:R-:W-:Y:S02]  /*7750*/  MOV R7, 0xffffffff ;  /* 0xffffffff00077802 */ /* 0x000fe40000000f00 */
[----:B------:R-:W-:-:S13]  /*7760*/  ISETP.GE.U32.AND.EX P1, PT, R17, UR5, PT, P1 ;  /* 0x0000000511007c0c */ /* 0x000fda000bf26110 */
[----:B------:R-:W-:Y:S05]  /*7770*/  @P1 BRA `(.L_x_142) ;  /* 0x00000004005c1947 */ /* 0x000fea0003800000 */
[----:B------:R-:W1:Y:S01]  /*7780*/  LDC.64 R14, c[0x0][0x8d0] ;  /* 0x00023400ff0e7b82 */ /* 0x000e620000000a00 */
[----:B------:R-:W-:Y:S01]  /*7790*/  IMAD.MOV.U32 R12, RZ, RZ, R16 ;  /* 0x000000ffff0c7224 */ /* 0x000fe200078e0010 */
[----:B------:R-:W-:-:S06]  /*77a0*/  MOV R13, R17 ;  /* 0x00000011000d7202 */ /* 0x000fcc0000000f00 */
        /* <DEDUP_REMOVED lines=15> */
.L_x_143:
[--C-:B------:R-:W-:Y:S01]  /*78a0*/  SHF.R.U64 R14, R12, R20, R13.reuse ;  /* 0x000000140c0e7219 */ /* 0x100fe2000000120d */
[----:B------:R-:W1:Y:S01]  /*78b0*/  LDC R26, c[0x0][0x8c0] ;  /* 0x00023000ff1a7b82 */ /* 0x000e620000000800 */
[----:B------:R-:W-:Y:S01]  /*78c0*/  I2FP.F32.U32 R7, R8 ;  /* 0x0000000800077245 */ /* 0x000fe20000201000 */
[----:B------:R-:W-:Y:S01]  /*78d0*/  ULDC UR4, c[0x0][0x150] ;  /* 0x0000540000047ab9 */ /* 0x000fe20000000800 */
[----:B------:R-:W-:Y:S02]  /*78e0*/  SHF.R.U32.HI R6, RZ, R20, R13 ;  /* 0x00000014ff067219 */ /* 0x000fe4000001160d */
[----:B------:R-:W-:Y:S01]  /*78f0*/  IADD3 R9, P1, RZ, -R14, RZ ;  /* 0x8000000eff097210 */ /* 0x000fe20007f3e0ff */
[----:B------:R-:W-:Y:S01]  /*7900*/  FMUL R13, R7, UR4 ;  /* 0x00000004070d7c20 */ /* 0x000fe20008400000 */
[----:B------:R-:W-:Y:S01]  /*7910*/  ULDC UR4, c[0x0][0x154] ;  /* 0x0000550000047ab9 */ /* 0x000fe20000000800 */
[----:B------:R-:W2:Y:S02]  /*7920*/  LDC.64 R28, c[0x0][0x8e8] ;  /* 0x00023a00ff1c7b82 */ /* 0x000ea40000000a00 */
[----:B------:R-:W-:-:S02]  /*7930*/  IMAD.X R11, RZ, RZ, ~R6, P1 ;  /* 0x000000ffff0b7224 */ /* 0x000fc400008e0e06 */
[----:B------:R-:W3:Y:S01]  /*7940*/  F2I.U32.TRUNC.NTZ R13, R13 ;  /* 0x0000000d000d7305 */ /* 0x000ee2000020f000 */
[----:B------:R-:W-:-:S03]  /*7950*/  IMAD.WIDE.U32 R6, R9, R24, R16 ;  /* 0x0000001809067225 */ /* 0x000fc600078e0010 */
[----:B------:R-:W4:Y:S01]  /*7960*/  LDC R15, c[0x0][0x144] ;  /* 0x00005100ff0f7b82 */ /* 0x000f220000000800 */
[----:B------:R-:W-:-:S04]  /*7970*/  IMAD R10, R11, R24, RZ ;  /* 0x000000180b0a7224 */ /* 0x000fc800078e02ff */
[----:B------:R-:W-:Y:S02]  /*7980*/  IMAD R9, R9, R25, R10 ;  /* 0x0000001909097224 */ /* 0x000fe400078e020a */
[----:B------:R-:W-:Y:S01]  /*7990*/  IMAD.MOV.U32 R10, RZ, RZ, -0x1 ;  /* 0xffffffffff0a7424 */ /* 0x000fe200078e00ff */
[----:B------:R-:W5:Y:S01]  /*79a0*/  LDC R20, c[0x0][0x8b0] ;  /* 0x00022c00ff147b82 */ /* 0x000f620000000800 */
[----:B------:R-:W-:Y:S01]  /*79b0*/  IMAD.IADD R7, R7, 0x1, R9 ;  /* 0x0000000107077824 */ /* 0x000fe200078e0209 */
[----:B------:R-:W-:-:S04]  /*79c0*/  I2FP.F32.U32 R9, R3 ;  /* 0x0000000300097245 */ /* 0x000fc80000201000 */
[-CC-:B-1----:R-:W-:Y:S01]  /*79d0*/  SHF.R.U64 R12, R6, R26.reuse, R7.reuse ;  /* 0x0000001a060c7219 */ /* 0x182fe20000001207 */
[----:B------:R-:W-:Y:S01]  /*79e0*/  FMUL R9, R9, UR4 ;  /* 0x0000000409097c20 */ /* 0x000fe20008400000 */
[----:B------:R-:W1:Y:S01]  /*79f0*/  LDC R11, c[0x0][0x900] ;  /* 0x00024000ff0b7b82 */ /* 0x000e620000000800 */
[----:B---3--:R-:W-:Y:S02]  /*7a00*/  IADD3 R6, -R13, RZ, RZ ;  /* 0x000000ff0d067210 */ /* 0x008fe40007ffe1ff */
[----:B--2---:R-:W-:Y:S02]  /*7a10*/  ISETP.NE.U32.AND P1, PT, R28, RZ, PT ;  /* 0x000000ff1c00720c */ /* 0x004fe40003f25070 */
[----:B------:R-:W-:Y:S02]  /*7a20*/  SHF.R.U32.HI R7, RZ, R26, R7 ;  /* 0x0000001aff077219 */ /* 0x000fe40000011607 */
[----:B------:R-:W-:Y:S01]  /*7a30*/  ISETP.NE.AND.EX P1, PT, R29, RZ, PT, P1 ;  /* 0x000000ff1d00720c */ /* 0x000fe20003f25310 */
[----:B------:R-:W2:Y:S01]  /*7a40*/  LDC R24, c[0x0][0x148] ;  /* 0x00005200ff187b82 */ /* 0x000ea20000000800 */
[----:B----4-:R-:W-:-:S02]  /*7a50*/  IMAD R25, R15, R6, R8 ;  /* 0x000000060f197224 */ /* 0x010fc400078e0208 */
[----:B------:R-:W-:-:S05]  /*7a60*/  IMAD.MOV.U32 R8, RZ, RZ, 0x1 ;  /* 0x00000001ff087424 */ /* 0x000fca00078e00ff */
[----:B------:R-:W3:Y:S01]  /*7a70*/  LDC R23, c[0x0][0x8a8] ;  /* 0x00022a00ff177b82 */ /* 0x000ee20000000800 */
[-CC-:B-----5:R-:W-:Y:S02]  /*7a80*/  SHF.R.U64 R15, R12, R20.reuse, R7.reuse ;  /* 0x000000140c0f7219 */ /* 0x1a0fe40000001207 */
[----:B------:R-:W-:Y:S02]  /*7a90*/  SHF.R.U32.HI R6, RZ, R20, R7 ;  /* 0x00000014ff067219 */ /* 0x000fe40000011607 */
[----:B------:R4:W1:Y:S03]  /*7aa0*/  F2I.U32.TRUNC.NTZ R20, R9 ;  /* 0x0000000900147305 */ /* 0x000866000020f000 */
[----:B------:R-:W2:Y:S01]  /*7ab0*/  LDC R27, c[0x0][0x8f0] ;  /* 0x00023c00ff1b7b82 */ /* 0x000ea20000000800 */
[-C--:B-1----:R-:W-:Y:S02]  /*7ac0*/  SHF.L.U32 R10, R10, R11.reuse, RZ ;  /* 0x0000000b0a0a7219 */ /* 0x082fe400000006ff */
[----:B------:R-:W-:-:S02]  /*7ad0*/  SHF.R.U64 R21, R15, R11, R6 ;  /* 0x0000000b0f157219 */ /* 0x000fc40000001206 */
[-C--:B------:R-:W-:Y:S02]  /*7ae0*/  SHF.R.U32.HI R7, RZ, R11.reuse, R6 ;  /* 0x0000000bff077219 */ /* 0x080fe40000011606 */
[----:B------:R-:W-:Y:S01]  /*7af0*/  SHF.L.U32 R26, R8, R11, RZ ;  /* 0x0000000b081a7219 */ /* 0x000fe200000006ff */
[----:B------:R-:W1:Y:S01]  /*7b00*/  LDC R30, c[0x0][0x8e0] ;  /* 0x00023800ff1e7b82 */ /* 0x000e620000000800 */
[----:B------:R-:W-:Y:S02]  /*7b10*/  LOP3.LUT R32, RZ, R10, RZ, 0x33, !PT ;  /* 0x0000000aff207212 */ /* 0x000fe400078e33ff */
[----:B------:R-:W-:-:S05]  /*7b20*/  MOV R6, R21 ;  /* 0x0000001500067202 */ /* 0x000fca0000000f00 */
[----:B------:R-:W1:Y:S01]  /*7b30*/  LDC R31, c[0x0][0x8b8] ;  /* 0x00022e00ff1f7b82 */ /* 0x000e620000000800 */
[----:B----4-:R-:W-:Y:S05]  /*7b40*/  @!P1 BRA `(.L_x_144) ;  /* 0x0000000000289947 */ /* 0x010fea0003800000 */
[----:B------:R-:W4:Y:S02]  /*7b50*/  LDC R6, c[0x0][0x8f4] ;  /* 0x00023d00ff067b82 */ /* 0x000f240000000800 */
[----:B----4-:R-:W-:-:S05]  /*7b60*/  IADD3 R11, P1, R21, R6, RZ ;  /* 0x00000006150b7210 */ /* 0x010fca0007f3e0ff */
        /* <DEDUP_REMOVED lines=8> */
.L_x_144:
[----:B------:R-:W-:Y:S01]  /*7bf0*/  ISETP.NE.AND P1, PT, R2, 0x1, PT ;  /* 0x000000010200780c */ /* 0x000fe20003f25270 */
[----:B---3--:R-:W-:Y:S01]  /*7c00*/  VIADD R9, R23, 0xffffffff ;  /* 0xffffffff17097836 */ /* 0x008fe20000000000 */
[----:B--2---:R-:W-:Y:S01]  /*7c10*/  SHF.R.U64 R7, R6, R27, R7 ;  /* 0x0000001b06077219 */ /* 0x004fe20000001207 */
[----:B------:R-:W-:Y:S01]  /*7c20*/  IMAD.MOV R20, RZ, RZ, -R20 ;  /* 0x000000ffff147224 */ /* 0x000fe200078e0a14 */
[----:B------:R-:W-:Y:S01]  /*7c30*/  LOP3.LUT R6, R15, R32, RZ, 0xc0, !PT ;  /* 0x000000200f067212 */ /* 0x000fe200078ec0ff */
[----:B------:R-:W-:Y:S01]  /*7c40*/  IMAD.MOV.U32 R10, RZ, RZ, 0x1 ;  /* 0x00000001ff0a7424 */ /* 0x000fe200078e00ff */
[----:B------:R-:W-:Y:S02]  /*7c50*/  IADD3 R8, -R7, RZ, RZ ;  /* 0x000000ff07087210 */ /* 0x000fe40007ffe1ff */
[----:B------:R-:W-:Y:S01]  /*7c60*/  LOP3.LUT R12, R12, R9, RZ, 0xc0, !PT ;  /* 0x000000090c0c7212 */ /* 0x000fe200078ec0ff */
[----:B------:R-:W-:-:S04]  /*7c70*/  IMAD R6, R26, R7, R6 ;  /* 0x000000071a067224 */ /* 0x000fc800078e0206 */
[----:B------:R-:W-:Y:S02]  /*7c80*/  @P1 IMAD R25, R24, R20, R3 ;  /* 0x0000001418191224 */ /* 0x000fe400078e0203 */
[----:B-1----:R-:W-:Y:S02]  /*7c90*/  IMAD R3, R8, R30, R21 ;  /* 0x0000001e08037224 */ /* 0x002fe400078e0215 */
[----:B------:R-:W-:Y:S02]  /*7ca0*/  IMAD R13, R6, R31, R25 ;  /* 0x0000001f060d7224 */ /* 0x000fe400078e0219 */
[----:B------:R-:W-:-:S05]  /*7cb0*/  IMAD R6, R3, R23, R12 ;  /* 0x0000001703067224 */ /* 0x000fca00078e020c */
[----:B------:R-:W-:Y:S02]  /*7cc0*/  SEL R7, R6, R13, !P1 ;  /* 0x0000000d06077207 */ /* 0x000fe40004800000 */
[----:B------:R-:W-:Y:S01]  /*7cd0*/  SEL R13, R13, R6, !P1 ;  /* 0x000000060d0d7207 */ /* 0x000fe20004800000 */
[----:B------:R-:W-:-:S07]  /*7ce0*/  IMAD.MOV.U32 R6, RZ, RZ, R14 ;  /* 0x000000ffff067224 */ /* 0x000fce00078e000e */
.L_x_142:
[----:B------:R-:W-:-:S08]  /*7cf0*/  NOP ;  /* 0x0000000000007918 */ /* 0x000fd00000000000 */
[----:B------:R-:W1:-:S00]  /*7d00*/  USETMAXREG.DEALLOC.CTAPOOL 0x28 ;  /* 0x00000028000079c8 */ /* 0x000e4000080e0500 */
[----:B-1----:R-:W-:-:S13]  /*7d10*/  ISETP.NE.AND P1, PT, R0, 0x1, PT ;  /* 0x000000010000780c */ /* 0x002fda0003f25270 */
[----:B------:R-:W-:Y:S05]  /*7d20*/  @!P1 BRA `(.L_x_10) ;  /* 0x0000002800089947 */ /* 0x000fea0003800000 */
[----:B------:R-:W-:Y:S05]  /*7d30*/  @!P4 BRA `(.L_x_145) ;  /* 0x000000180020c947 */ /* 0x000fea0003800000 */
[----:B------:R-:W-:-:S13]  /*7d40*/  ISETP.NE.OR P0, PT, R0, 0x2, P0 ;  /* 0x000000020000780c */ /* 0x000fda0000705670 */
[----:B------:R-:W-:Y:S05]  /*7d50*/  @P0 BRA `(.L_x_10) ;  /* 0x0000002400fc0947 */ /* 0x000fea0003800000 */
[----:B------:R-:W-:-:S13]  /*7d60*/  LOP3.LUT P1, RZ, R10, 0xff, RZ, 0xc0, !PT ;  /* 0x000000ff0aff7812 */ /* 0x000fda000782c0ff */
[----:B------:R-:W-:Y:S05]  /*7d70*/  @!P1 BRA `(.L_x_146) ;  /* 0x0000000000189947 */ /* 0x000fea0003800000 */
[----:B------:R-:W-:Y:S01]  /*7d80*/  UMOV UR4, 0x400 ;  /* 0x0000040000047882 */ /* 0x000fe20000000000 */
[----:B------:R-:W-:Y:S01]  /*7d90*/  MOV R0, RZ ;  /* 0x000000ff00007202 */ /* 0x000fe20000000f00 */
[----:B------:R-:W-:-:S03]  /*7da0*/  ULEA UR4, UR37, UR4, 0x18 ;  /* 0x0000000425047291 */ /* 0x000fc6000f8ec03f */
[----:B------:R-:W-:-:S06]  /*7db0*/  SHF.L.U32 R0, R0, 0x1f, RZ ;  /* 0x0000001f00007819 */ /* 0x000fcc00000006ff */
[----:B------:R-:W1:Y:S02]  /*7dc0*/  SYNCS.PHASECHK.TRANS64.TRYWAIT P0, [UR4+0x88], R0 ;  /* 0x00008800ff0075a7 */ /* 0x000e640008000144 */
[----:B-1----:R-:W-:Y:S05]  /*7dd0*/  @!P0 BRA `(.L_x_147) ;  /* 0x0000002800b48947 */ /* 0x002fea0003800000 */
.L_x_146:
[----:B------:R-:W-:Y:S01]  /*7de0*/  PRMT R9, RZ, 0x7610, R9 ;  /* 0x00007610ff097816 */ /* 0x000fe20000000009 */
[----:B------:R-:W-:Y:S06]  /*7df0*/  @P3 BRA `(.L_x_148) ;  /* 0x0000000000243947 */ /* 0x000fec0003800000 */
[----:B------:R-:W-:Y:S02]  /*7e00*/  ULDC.64 UR4, c[0x0][0x588] ;  /* 0x0001620000047ab9 */ /* 0x000fe40000000a00 */
[----:B------:R-:W-:-:S04]  /*7e10*/  ISETP.NE.U32.AND P0, PT, RZ, UR4, PT ;  /* 0x00000004ff007c0c */ /* 0x000fc8000bf05070 */
[----:B------:R-:W-:-:S13]  /*7e20*/  ISETP.NE.AND.EX P0, PT, RZ, UR5, PT, P0 ;  /* 0x00000005ff007c0c */ /* 0x000fda000bf05300 */
[----:B------:R-:W-:Y:S05]  /*7e30*/  @!P0 BRA `(.L_x_149) ;  /* 0x00000000000c8947 */ /* 0x000fea0003800000 */
[----:B------:R3:W5:Y:S01]  /*7e40*/  LDG.E R11, desc[UR48][R4.64] ;  /* 0x00000030040b7981 */ /* 0x000762000c1e1900 */
[----:B------:R-:W-:Y:S01]  /*7e50*/  IMAD.MOV.U32 R9, RZ, RZ, 0x1 ;  /* 0x00000001ff097424 */ /* 0x000fe200078e00ff */
[----:B------:R-:W-:Y:S06]  /*7e60*/  BRA `(.L_x_148) ;  /* 0x0000000000087947 */ /* 0x000fec0003800000 */
.L_x_149:
[----:B------:R-:W2:Y:S01]  /*7e70*/  LDC R11, c[0x0][0x580] ;  /* 0x00016000ff0b7b82 */ /* 0x000ea20000000800 */
[----:B------:R-:W-:-:S07]  /*7e80*/  IMAD.MOV.U32 R9, RZ, RZ, 0x1 ;  /* 0x00000001ff097424 */ /* 0x000fce00078e00ff */
.L_x_148:
[----:B------:R-:W-:Y:S05]  /*7e90*/  @!P1 BRA `(.L_x_150) ;  /* 0x0000001400509947 */ /* 0x000fea0003800000 */
[----:B-1----:R-:W1:Y:S01]  /*7ea0*/  LDC R0, c[0x0][0x900] ;  /* 0x00024000ff007b82 */ /* 0x002e620000000800 */
[----:B---3--:R-:W-:Y:S01]  /*7eb0*/  MOV R5, 0xffffffff ;  /* 0xffffffff00057802 */ /* 0x008fe20000000f00 */
[----:B------:R-:W-:Y:S01]  /*7ec0*/  IMAD.MOV.U32 R15, RZ, RZ, 0x1 ;  /* 0x00000001ff0f7424 */ /* 0x000fe200078e00ff */
[----:B------:R-:W-:Y:S01]  /*7ed0*/  LOP3.LUT R10, R19, 0x2, RZ, 0xfc, !PT ;  /* 0x00000002130a7812 */ /* 0x000fe200078efcff */
[----:B------:R-:W-:Y:S01]  /*7ee0*/  ULDC.64 UR22, c[0x0][0x198] ;  /* 0x0000660000167ab9 */ /* 0x000fe20000000a00 */
[----:B------:R-:W-:Y:S01]  /*7ef0*/  ULDC.64 UR4, c[0x0][0x588] ;  /* 0x0001620000047ab9 */ /* 0x000fe20000000a00 */
[----:B------:R-:W-:Y:S01]  /*7f00*/  ULDC.64 UR6, c[0x0][0x8f8] ;  /* 0x00023e0000067ab9 */ /* 0x000fe20000000a00 */
[----:B------:R-:W-:Y:S01]  /*7f10*/  ULDC.64 UR14, c[0x0][0x590] ;  /* 0x00016400000e7ab9 */ /* 0x000fe20000000a00 */
[----:B------:R-:W3:Y:S01]  /*7f20*/  LDC R3, c[0x0][0x8a8] ;  /* 0x00022a00ff037b82 */ /* 0x000ee20000000800 */
[-C--:B-1----:R-:W-:Y:S02]  /*7f30*/  SHF.L.U32 R5, R5, R0.reuse, RZ ;  /* 0x0000000005057219 */ /* 0x082fe400000006ff */
[----:B------:R-:W-:-:S02]  /*7f40*/  SHF.L.U32 R0, R15, R0, RZ ;  /* 0x000000000f007219 */ /* 0x000fc400000006ff */
[----:B------:R-:W-:Y:S01]  /*7f50*/  LOP3.LUT R8, RZ, R5, RZ, 0x33, !PT ;  /* 0x00000005ff087212 */ /* 0x000fe200078e33ff */
[----:B---3--:R-:W-:-:S07]  /*7f60*/  VIADD R3, R3, 0xffffffff ;  /* 0xffffffff03037836 */ /* 0x008fce0000000000 */
.L_x_206:
[----:B------:R-:W-:Y:S02]  /*7f70*/  ISETP.NE.U32.AND P0, PT, RZ, UR14, PT ;  /* 0x0000000eff007c0c */ /* 0x000fe4000bf05070 */
[----:B------:R-:W-:Y:S02]  /*7f80*/  R2UR UR43, R13 ;  /* 0x000000000d2b72ca */ /* 0x000fe400000e0000 */
[----:B------:R-:W-:Y:S02]  /*7f90*/  R2UR UR42, R7 ;  /* 0x00000000072a72ca */ /* 0x000fe400000e0000 */
[----:B------:R-:W-:-:S09]  /*7fa0*/  ISETP.NE.AND.EX P0, PT, RZ, UR15, PT, P0 ;  /* 0x0000000fff007c0c */ /* 0x000fd2000bf05300 */
[----:B------:R-:W-:Y:S02]  /*7fb0*/  USHF.L.U32 UR43, UR43, 0x7, URZ ;  /* 0x000000072b2b7899 */ /* 0x000fe4000800063f */
[----:B------:R-:W-:Y:S02]  /*7fc0*/  USHF.L.U32 UR42, UR42, 0x8, URZ ;  /* 0x000000082a2a7899 */ /* 0x000fe4000800063f */
[----:B--234-:R-:W-:Y:S10]  /*7fd0*/  @!P0 BRA `(.L_x_151) ;  /* 0x00000000002c8947 */ /* 0x01cff40003800000 */
[----:B------:R-:W-:-:S04]  /*7fe0*/  ISETP.NE.U32.AND P1, PT, RZ, UR4, PT ;  /* 0x00000004ff007c0c */ /* 0x000fc8000bf25070 */
[----:B------:R-:W-:-:S13]  /*7ff0*/  ISETP.NE.AND.EX P1, PT, RZ, UR5, PT, P1 ;  /* 0x00000005ff007c0c */ /* 0x000fda000bf25310 */
[----:B------:R-:W-:Y:S05]  /*8000*/  @!P1 BRA `(.L_x_152) ;  /* 0x0000000000189947 */ /* 0x000fea0003800000 */
[----:B------:R-:W1:Y:S01]  /*8010*/  LDC.64 R4, c[0x0][0x588] ;  /* 0x00016200ff047b82 */ /* 0x000e620000000a00 */
[----:B------:R-:W-:-:S04]  /*8020*/  IMAD R7, R6, UR14, RZ ;  /* 0x0000000e06077c24 */ /* 0x000fc8000f8e02ff */
[----:B-1----:R-:W-:-:S05]  /*8030*/  IMAD.WIDE R4, R7, 0x4, R4 ;  /* 0x0000000407047825 */ /* 0x002fca00078e0204 */
[----:B--2--5:R1:W5:Y:S01]  /*8040*/  LDG.E R11, desc[UR48][R4.64] ;  /* 0x00000030040b7981 */ /* 0x024362000c1e1900 */
[----:B------:R-:W-:Y:S01]  /*8050*/  MOV R9, 0x1 ;  /* 0x0000000100097802 */ /* 0x000fe20000000f00 */
[----:B------:R-:W-:Y:S06]  /*8060*/  BRA `(.L_x_151) ;  /* 0x0000000000087947 */ /* 0x000fec0003800000 */
.L_x_152:
[----:B--2--5:R-:W3:Y:S01]  /*8070*/  LDC R11, c[0x0][0x580] ;  /* 0x00016000ff0b7b82 */ /* 0x024ee20000000800 */
[----:B------:R-:W-:-:S07]  /*8080*/  IMAD.MOV.U32 R9, RZ, RZ, 0x1 ;  /* 0x00000001ff097424 */ /* 0x000fce00078e00ff */
.L_x_151:
[----:B------:R-:W-:Y:S05]  /*8090*/  @!P0 BRA `(.L_x_153) ;  /* 0x00000000001c8947 */ /* 0x000fea0003800000 */
[----:B------:R-:W-:-:S13]  /*80a0*/  LOP3.LUT P2, RZ, R9, 0xff, RZ, 0xc0, !PT ;  /* 0x000000ff09ff7812 */ /* 0x000fda000784c0ff */
[----:B-1----:R-:W1:Y:S02]  /*80b0*/  @!P2 LDC.64 R4, c[0x0][0x588] ;  /* 0x00016200ff04ab82 */ /* 0x002e640000000a00 */
[----:B-1----:R-:W-:-:S04]  /*80c0*/  @!P2 ISETP.NE.U32.AND P0, PT, R4, RZ, PT ;  /* 0x000000ff0400a20c */ /* 0x002fc80003f05070 */
[----:B------:R-:W-:Y:S02]  /*80d0*/  @!P2 ISETP.NE.AND.EX P1, PT, R5, RZ, PT, P0 ;  /* 0x000000ff0500a20c */ /* 0x000fe40003f25300 */
[----:B--23-5:R-:W-:Y:S02]  /*80e0*/  @P2 FSETP.EQ.AND P0, PT, R11, RZ, PT ;  /* 0x000000ff0b00220b */ /* 0x02cfe40003f02000 */
[----:B------:R-:W-:Y:S01]  /*80f0*/  @!P2 PLOP3.LUT P0, PT, P1, PT, PT, 0x8, 0x0 ;  /* 0x000000000000a81c */ /* 0x000fe20000f0e170 */
[----:B------:R-:W-:-:S12]  /*8100*/  BRA `(.L_x_154) ;  /* 0x0000000000047947 */ /* 0x000fd80003800000 */
.L_x_153:
[----:B--23-5:R-:W-:-:S13]  /*8110*/  FSETP.EQ.AND P0, PT, R11, RZ, PT ;  /* 0x000000ff0b00720b */ /* 0x02cfda0003f02000 */
.L_x_154:
[----:B------:R-:W-:Y:S02]  /*8120*/  ISETP.NE.AND P2, PT, R10, 0x3, PT ;  /* 0x000000030a00780c */ /* 0x000fe40003f45270 */
[----:B------:R-:W-:-:S04]  /*8130*/  ELECT P1, URZ, PT ;  /* 0x00000000003f782f */ /* 0x000fc80003820000 */
[----:B------:R-:W-:-:S07]  /*8140*/  PLOP3.LUT P0, PT, P1, P0, PT, 0x20, 0x0 ;  /* 0x000000000000781c */ /* 0x000fce0000f00470 */
[----:B------:R-:W-:Y:S06]  /*8150*/  @!P2 BRA `(.L_x_155) ;  /* 0x000000000004a947 */ /* 0x000fec0003800000 */
[----:B------:R-:W-:Y:S01]  /*8160*/  BPT.TRAP 0x1 ;  /* 0x000000040000795c */ /* 0x000fe20000300000 */
.L_x_155:
[----:B------:R-:W2:Y:S01]  /*8170*/  S2UR UR37, SR_CgaCtaId ;  /* 0x00000000002579c3 */ /* 0x000ea20000008800 */
[----:B------:R-:W-:Y:S01]  /*8180*/  UMOV UR13, 0x400 ;  /* 0x00000400000d7882 */ /* 0x000fe20000000000 */
[----:B-1----:R-:W-:-:S05]  /*8190*/  IMAD.MOV.U32 R4, RZ, RZ, 0x1 ;  /* 0x00000001ff047424 */ /* 0x002fca00078e00ff */
[----:B------:R-:W-:Y:S01]  /*81a0*/  SHF.L.U32 R4, R4, 0x1f, RZ ;  /* 0x0000001f04047819 */ /* 0x000fe200000006ff */
[----:B--2---:R-:W-:-:S09]  /*81b0*/  ULEA UR13, UR37, UR13, 0x18 ;  /* 0x0000000d250d7291 */ /* 0x004fd2000f8ec03f */
[----:B------:R-:W1:Y:S02]  /*81c0*/  SYNCS.PHASECHK.TRANS64.TRYWAIT P1, [UR13+0x60], R4 ;  /* 0x00006004ff0075a7 */ /* 0x000e64000802014d */
[----:B-1----:R-:W-:Y:S05]  /*81d0*/  @!P1 BRA `(.L_x_156) ;  /* 0x0000002400cc9947 */ /* 0x002fea0003800000 */
.L_x_242:
[----:B------:R-:W-:Y:S04]  /*81e0*/  BSSY B0, `(.L_x_157) ;  /* 0x000000e000007945 */ /* 0x000fe80003800000 */
[----:B------:R-:W-:Y:S05]  /*81f0*/  @!P0 BRA `(.L_x_158) ;  /* 0x0000000000308947 */ /* 0x000fea0003800000 */
[----:B------:R-:W-:Y:S01]  /*8200*/  R2UR UR44, R6 ;  /* 0x00000000062c72ca */ /* 0x000fe200000e0000 */
[----:B------:R-:W-:Y:S02]  /*8210*/  UIADD3 UR8, UP0, UR22, 0x3f0, URZ ;  /* 0x000003f016087890 */ /* 0x000fe4000ff1e03f */
[----:B------:R-:W-:Y:S02]  /*8220*/  UIADD3 UR40, UR13, 0x200, URZ ;  /* 0x000002000d287890 */ /* 0x000fe4000fffe03f */
[----:B------:R-:W-:Y:S02]  /*8230*/  UIADD3 UR41, UR13, 0x40, URZ ;  /* 0x000000400d297890 */ /* 0x000fe4000fffe03f */
[----:B------:R-:W-:Y:S01]  /*8240*/  UIADD3.X UR9, URZ, UR23, URZ, UP0, !UPT ;  /* 0x000000173f097290 */ /* 0x000fe200087fe43f */
[----:B------:R-:W-:Y:S01]  /*8250*/  UMOV UR10, 0x0 ;  /* 0x00000000000a7882 */ /* 0x000fe20000000000 */
[----:B------:R-:W-:-:S07]  /*8260*/  UMOV UR11, 0x10000000 ;  /* 0x10000000000b7882 */ /* 0x000fce0000000000 */
[----:B------:R2:W-:Y:S02]  /*8270*/  UTMALDG.3D [UR40], [UR8], desc[UR10] ;  /* 0x00000a28080075b4 */ /* 0x0005e40008011000 */
[----:B--2---:R-:W-:Y:S05]  /*8280*/  @!P2 BRA `(.L_x_159) ;  /* 0x000000000004a947 */ /* 0x004fea0003800000 */
[----:B------:R-:W-:Y:S01]  /*8290*/  BPT.TRAP 0x1 ;  /* 0x000000040000795c */ /* 0x000fe20000300000 */
.L_x_159:
[----:B-1----:R-:W1:Y:S02]  /*82a0*/  LDC R5, c[0x0][0x800] ;  /* 0x00020000ff057b82 */ /* 0x002e640000000800 */
[----:B-1----:R2:W-:Y:S02]  /*82b0*/  SYNCS.ARRIVE.TRANS64.RED.A0TR RZ, [UR13+0x40], R5 ;  /* 0x00004005ffff79a7 */ /* 0x0025e4000830040d */
.L_x_158:
[----:B------:R-:W-:Y:S05]  /*82c0*/  BSYNC B0 ;  /* 0x0000000000007941 */ /* 0x000fea0003800000 */
.L_x_157:
[----:B------:R-:W-:Y:S05]  /*82d0*/  @!P2 BRA `(.L_x_160) ;  /* 0x000000000004a947 */ /* 0x000fea0003800000 */
[----:B------:R-:W-:Y:S01]  /*82e0*/  BPT.TRAP 0x1 ;  /* 0x000000040000795c */ /* 0x000fe20000300000 */
.L_x_160:
[----:B------:R-:W-:-:S04]  /*82f0*/  UIADD3 UR33, UR13, 0x40, URZ ;  /* 0x000000400d217890 */ /* 0x000fc8000fffe03f */
[----:B------:R-:W-:-:S09]  /*8300*/  UPRMT UR16, UR37, 0x654, UR33 ;  /* 0x0000065425107896 */ /* 0x000fd20008000021 */
[----:B------:R-:W-:Y:S01]  /*8310*/  SYNCS.ARRIVE.TRANS64.RED.A1T0 RZ, [UR16], RZ ;  /* 0x000000ffffff79a7 */ /* 0x000fe20008100410 */
[----:B------:R-:W-:Y:S05]  /*8320*/  @!P2 BRA `(.L_x_161) ;  /* 0x000000000004a947 */ /* 0x000fea0003800000 */
[----:B------:R-:W-:Y:S01]  /*8330*/  BPT.TRAP 0x1 ;  /* 0x000000040000795c */ /* 0x000fe20000300000 */
.L_x_161:
[----:B------:R-:W3:Y:S02]  /*8340*/  SYNCS.PHASECHK.TRANS64.TRYWAIT P1, [UR13+0x68], R4 ;  /* 0x00006804ff0075a7 */ /* 0x000ee4000802014d */
[----:B---3--:R-:W-:Y:S05]  /*8350*/  @!P1 BRA `(.L_x_162) ;  /* 0x0000002400849947 */ /* 0x008fea0003800000 */
.L_x_243:
[----:B------:R-:W-:Y:S04]  /*8360*/  BSSY B0, `(.L_x_163) ;  /* 0x0000010000007945 */ /* 0x000fe80003800000 */
[----:B------:R-:W-:Y:S05]  /*8370*/  @!P0 BRA `(.L_x_164) ;  /* 0x0000000000388947 */ /* 0x000fea0003800000 */
[----:B------:R-:W-:Y:S01]  /*8380*/  UIADD3 UR18, UP0, UR22, 0x3f0, URZ ;  /* 0x000003f016127890 */ /* 0x000fe2000ff1e03f */
[----:B------:R-:W-:Y:S01]  /*8390*/  R2UR UR12, R6 ;  /* 0x00000000060c72ca */ /* 0x000fe200000e0000 */
[----:B------:R-:W-:Y:S02]  /*83a0*/  UIADD3 UR10, UR42, 0x20, URZ ;  /* 0x000000202a0a7890 */ /* 0x000fe4000fffe03f */
[----:B------:R-:W-:Y:S02]  /*83b0*/  UIADD3 UR8, UR13, 0x2200, URZ ;  /* 0x000022000d087890 */ /* 0x000fe4000fffe03f */
[----:B------:R-:W-:Y:S02]  /*83c0*/  UIADD3 UR9, UR13, 0x48, URZ ;  /* 0x000000480d097890 */ /* 0x000fe4000fffe03f */
[----:B------:R-:W-:Y:S01]  /*83d0*/  UIADD3.X UR19, URZ, UR23, URZ, UP0, !UPT ;  /* 0x000000173f137290 */ /* 0x000fe200087fe43f */
[----:B------:R-:W-:Y:S01]  /*83e0*/  UMOV UR20, 0x0 ;  /* 0x0000000000147882 */ /* 0x000fe20000000000 */
[----:B------:R-:W-:Y:S01]  /*83f0*/  UMOV UR21, 0x10000000 ;  /* 0x1000000000157882 */ /* 0x000fe20000000000 */
[----:B------:R-:W-:-:S06]  /*8400*/  UMOV UR11, UR43 ;  /* 0x0000002b000b7c82 */ /* 0x000fcc0008000000 */
[----:B------:R3:W-:Y:S02]  /*8410*/  UTMALDG.3D [UR8], [UR18], desc[UR20] ;  /* 0x00001408120075b4 */ /* 0x0007e40008011000 */
[----:B---3--:R-:W-:Y:S05]  /*8420*/  @!P2 BRA `(.L_x_165) ;  /* 0x000000000004a947 */ /* 0x008fea0003800000 */
[----:B------:R-:W-:Y:S01]  /*8430*/  BPT.TRAP 0x1 ;  /* 0x000000040000795c */ /* 0x000fe20000300000 */
.L_x_165:
[----:B-12---:R-:W1:Y:S02]  /*8440*/  LDC R5, c[0x0][0x800] ;  /* 0x00020000ff057b82 */ /* 0x006e640000000800 */
[----:B-1----:R3:W-:Y:S02]  /*8450*/  SYNCS.ARRIVE.TRANS64.RED.A0TR RZ, [UR13+0x48], R5 ;  /* 0x00004805ffff79a7 */ /* 0x0027e4000830040d */
.L_x_164:
[----:B------:R-:W-:Y:S05]  /*8460*/  BSYNC B0 ;  /* 0x0000000000007941 */ /* 0x000fea0003800000 */
.L_x_163:
[----:B------:R-:W-:Y:S05]  /*8470*/  @!P2 BRA `(.L_x_166) ;  /* 0x000000000004a947 */ /* 0x000fea0003800000 */
[----:B------:R-:W-:Y:S01]  /*8480*/  BPT.TRAP 0x1 ;  /* 0x000000040000795c */ /* 0x000fe20000300000 */
.L_x_166:
[----:B------:R-:W-:-:S04]  /*8490*/  UIADD3 UR25, UR13, 0x48, URZ ;  /* 0x000000480d197890 */ /* 0x000fc8000fffe03f */
[----:B------:R-:W-:-:S09]  /*84a0*/  UPRMT UR18, UR37, 0x654, UR25 ;  /* 0x0000065425127896 */ /* 0x000fd20008000019 */
[----:B------:R-:W-:Y:S01]  /*84b0*/  SYNCS.ARRIVE.TRANS64.RED.A1T0 RZ, [UR18], RZ ;  /* 0x000000ffffff79a7 */ /* 0x000fe20008100412 */
[----:B------:R-:W-:Y:S05]  /*84c0*/  @!P2 BRA `(.L_x_167) ;  /* 0x000000000004a947 */ /* 0x000fea0003800000 */
[----:B------:R-:W-:Y:S01]  /*84d0*/  BPT.TRAP 0x1 ;  /* 0x000000040000795c */ /* 0x000fe20000300000 */
.L_x_167:
[----:B------:R-:W4:Y:S02]  /*84e0*/  SYNCS.PHASECHK.TRANS64.TRYWAIT P1, [UR13+0x70], R4 ;  /* 0x00007004ff0075a7 */ /* 0x000f24000802014d */
[----:B----4-:R-:W-:Y:S05]  /*84f0*/  @!P1 BRA `(.L_x_168) ;  /* 0x0000002400349947 */ /* 0x010fea0003800000 */
.L_x_244:
        /* <DEDUP_REMOVED lines=12> */
[----:B----4-:R-:W-:Y:S05]  /*85c0*/  @!P2 BRA `(.L_x_171) ;  /* 0x000000000004a947 */ /* 0x010fea0003800000 */
[----:B------:R-:W-:Y:S01]  /*85d0*/  BPT.TRAP 0x1 ;  /* 0x000000040000795c */ /* 0x000fe20000300000 */
.L_x_171:
[----:B-123--:R-:W1:Y:S02]  /*85e0*/  LDC R5, c[0x0][0x800] ;  /* 0x00020000ff057b82 */ /* 0x00ee640000000800 */
[----:B-1----:R4:W-:Y:S02]  /*85f0*/  SYNCS.ARRIVE.TRANS64.RED.A0TR RZ, [UR13+0x50], R5 ;  /* 0x00005005ffff79a7 */ /* 0x0029e4000830040d */
.L_x_170:
[----:B------:R-:W-:Y:S05]  /*8600*/  BSYNC B0 ;  /* 0x0000000000007941 */ /* 0x000fea0003800000 */
.L_x_169:
[----:B------:R-:W-:Y:S05]  /*8610*/  @!P2 BRA `(.L_x_172) ;  /* 0x000000000004a947 */ /* 0x000fea0003800000 */
[----:B------:R-:W-:Y:S01]  /*8620*/  BPT.TRAP 0x1 ;  /* 0x000000040000795c */ /* 0x000fe20000300000 */
.L_x_172:
[----:B------:R-:W-:-:S04]  /*8630*/  UIADD3 UR17, UR13, 0x50, URZ ;  /* 0x000000500d117890 */ /* 0x000fc8000fffe03f */
[----:B------:R-:W-:-:S09]  /*8640*/  UPRMT UR21, UR37, 0x654, UR17 ;  /* 0x0000065425157896 */ /* 0x000fd20008000011 */
[----:B------:R-:W-:Y:S01]  /*8650*/  SYNCS.ARRIVE.TRANS64.RED.A1T0 RZ, [UR21], RZ ;  /* 0x000000ffffff79a7 */ /* 0x000fe20008100415 */
[----:B------:R-:W-:Y:S05]  /*8660*/  @!P2 BRA `(.L_x_173) ;  /* 0x000000000004a947 */ /* 0x000fea0003800000 */
[----:B------:R-:W-:Y:S01]  /*8670*/  BPT.TRAP 0x1 ;  /* 0x000000040000795c */ /* 0x000fe20000300000 */
.L_x_173:
[----:B------:R-:W5:Y:S02]  /*8680*/  SYNCS.PHASECHK.TRANS64.TRYWAIT P1, [UR13+0x78], R4 ;  /* 0x00007804ff0075a7 */ /* 0x000f64000802014d */
[----:B-----5:R-:W-:Y:S05]  /*8690*/  @!P1 BRA `(.L_x_174) ;  /* 0x0000002000e49947 */ /* 0x020fea0003800000 */
.L_x_245:
        /* <DEDUP_REMOVED lines=12> */
[----:B-1----:R-:W-:Y:S05]  /*8760*/  @!P2 BRA `(.L_x_177) ;  /* 0x000000000004a947 */ /* 0x002fea0003800000 */
[----:B------:R-:W-:Y:S01]  /*8770*/  BPT.TRAP 0x1 ;  /* 0x000000040000795c */ /* 0x000fe20000300000 */
.L_x_177:
[----:B------:R-:W1:Y:S02]  /*8780*/  LDC R4, c[0x0][0x800] ;  /* 0x00020000ff047b82 */ /* 0x000e640000000800 */
[----:B-1----:R1:W-:Y:S02]  /*8790*/  SYNCS.ARRIVE.TRANS64.RED.A0TR RZ, [UR13+0x58], R4 ;  /* 0x00005804ffff79a7 */ /* 0x0023e4000830040d */
.L_x_176:
[----:B------:R-:W-:Y:S05]  /*87a0*/  BSYNC B0 ;  /* 0x0000000000007941 */ /* 0x000fea0003800000 */
.L_x_175:
[----:B------:R-:W-:Y:S05]  /*87b0*/  @!P2 BRA `(.L_x_178) ;  /* 0x000000000004a947 */ /* 0x000fea0003800000 */
[----:B------:R-:W-:Y:S01]  /*87c0*/  BPT.TRAP 0x1 ;  /* 0x000000040000795c */ /* 0x000fe20000300000 */
.L_x_178:
[----:B------:R-:W-:-:S04]  /*87d0*/  UIADD3 UR9, UR13, 0x58, URZ ;  /* 0x000000580d097890 */ /* 0x000fc8000fffe03f */
[----:B------:R-:W-:-:S09]  /*87e0*/  UPRMT UR29, UR37, 0x654, UR9 ;  /* 0x00000654251d7896 */ /* 0x000fd20008000009 */
[----:B------:R-:W-:Y:S01]  /*87f0*/  SYNCS.ARRIVE.TRANS64.RED.A1T0 RZ, [UR29], RZ ;  /* 0x000000ffffff79a7 */ /* 0x000fe2000810041d */
[----:B------:R-:W-:Y:S05]  /*8800*/  @!P2 BRA `(.L_x_179) ;  /* 0x000000000004a947 */ /* 0x000fea0003800000 */
[----:B------:R-:W-:Y:S01]  /*8810*/  BPT.TRAP 0x1 ;  /* 0x000000040000795c */ /* 0x000fe20000300000 */
.L_x_179:
[----:B-1----:R-:W-:-:S04]  /*8820*/  SHF.L.U32 R4, RZ, 0x1f, RZ ;  /* 0x0000001fff047819 */ /* 0x002fc800000006ff */
[----:B------:R-:W1:Y:S02]  /*8830*/  SYNCS.PHASECHK.TRANS64.TRYWAIT P1, [UR13+0x60], R4 ;  /* 0x00006004ff0075a7 */ /* 0x000e64000802014d */
[----:B-1----:R-:W-:Y:S05]  /*8840*/  @!P1 BRA `(.L_x_180) ;  /* 0x0000002000909947 */ /* 0x002fea0003800000 */
.L_x_246:
        /* <DEDUP_REMOVED lines=13> */
.L_x_183:
[----:B--234-:R-:W1:Y:S02]  /*8920*/  LDC R5, c[0x0][0x800] ;  /* 0x00020000ff057b82 */ /* 0x01ce640000000800 */
[----:B-1----:R1:W-:Y:S02]  /*8930*/  SYNCS.ARRIVE.TRANS64.RED.A0TR RZ, [UR13+0x40], R5 ;  /* 0x00004005ffff79a7 */ /* 0x0023e4000830040d */
.L_x_182:
[----:B------:R-:W-:Y:S05]  /*8940*/  BSYNC B0 ;  /* 0x0000000000007941 */ /* 0x000fea0003800000 */
.L_x_181:
[----:B------:R-:W-:Y:S05]  /*8950*/  @!P2 BRA `(.L_x_184) ;  /* 0x000000000004a947 */ /* 0x000fea0003800000 */
[----:B------:R-:W-:Y:S01]  /*8960*/  BPT.TRAP 0x1 ;  /* 0x000000040000795c */ /* 0x000fe20000300000 */
.L_x_184:
[----:B------:R-:W-:Y:S01]  /*8970*/  SYNCS.ARRIVE.TRANS64.RED.A1T0 RZ, [UR16], RZ ;  /* 0x000000ffffff79a7 */ /* 0x000fe20008100410 */
[----:B------:R-:W-:Y:S05]  /*8980*/  @!P2 BRA `(.L_x_185) ;  /* 0x000000000004a947 */ /* 0x000fea0003800000 */
[----:B------:R-:W-:Y:S01]  /*8990*/  BPT.TRAP 0x1 ;  /* 0x000000040000795c */ /* 0x000fe20000300000 */
.L_x_185:
[----:B------:R-:W5:Y:S02]  /*89a0*/  SYNCS.PHASECHK.TRANS64.TRYWAIT P1, [UR13+0x68], R4 ;  /* 0x00006804ff0075a7 */ /* 0x000f64000802014d */
[----:B-----5:R-:W-:Y:S05]  /*89b0*/  @!P1 BRA `(.L_x_186) ;  /* 0x00000020004c9947 */ /* 0x020fea0003800000 */
.L_x_247:
        /* <DEDUP_REMOVED lines=13> */
.L_x_189:
[----:B--234-:R-:W1:Y:S02]  /*8a90*/  LDC R5, c[0x0][0x800] ;  /* 0x00020000ff057b82 */ /* 0x01ce640000000800 */
[----:B-1----:R1:W-:Y:S02]  /*8aa0*/  SYNCS.ARRIVE.TRANS64.RED.A0TR RZ, [UR13+0x48], R5 ;  /* 0x00004805ffff79a7 */ /* 0x0023e4000830040d */
.L_x_188:
[----:B------:R-:W-:Y:S05]  /*8ab0*/  BSYNC B0 ;  /* 0x0000000000007941 */ /* 0x000fea0003800000 */
.L_x_187:
[----:B------:R-:W-:Y:S05]  /*8ac0*/  @!P2 BRA `(.L_x_190) ;  /* 0x000000000004a947 */ /* 0x000fea0003800000 */
[----:B------:R-:W-:Y:S01]  /*8ad0*/  BPT.TRAP 0x1 ;  /* 0x000000040000795c */ /* 0x000fe20000300000 */
.L_x_190:
[----:B------:R-:W-:Y:S01]  /*8ae0*/  SYNCS.ARRIVE.TRANS64.RED.A1T0 RZ, [UR18], RZ ;  /* 0x000000ffffff79a7 */ /* 0x000fe20008100412 */
[----:B------:R-:W-:Y:S05]  /*8af0*/  @!P2 BRA `(.L_x_191) ;  /* 0x000000000004a947 */ /* 0x000fea0003800000 */
[----:B------:R-:W-:Y:S01]  /*8b00*/  BPT.TRAP 0x1 ;  /* 0x000000040000795c */ /* 0x000fe20000300000 */
.L_x_191:
[----:B------:R-:W5:Y:S02]  /*8b10*/  SYNCS.PHASECHK.TRANS64.TRYWAIT P1, [UR13+0x70], R4 ;  /* 0x00007004ff0075a7 */ /* 0x000f64000802014d */
[----:B-----5:R-:W-:Y:S05]  /*8b20*/  @!P1 BRA `(.L_x_192) ;  /* 0x0000002000089947 */ /* 0x020fea0003800000 */
.L_x_248:
        /* <DEDUP_REMOVED lines=13> */
.L_x_195:
[----:B--234-:R-:W1:Y:S02]  /*8c00*/  LDC R5, c[0x0][0x800] ;  /* 0x00020000ff057b82 */ /* 0x01ce640000000800 */
[----:B-1----:R1:W-:Y:S02]  /*8c10*/  SYNCS.ARRIVE.TRANS64.RED.A0TR RZ, [UR13+0x50], R5 ;  /* 0x00005005ffff79a7 */ /* 0x0023e4000830040d */
.L_x_194:
[----:B------:R-:W-:Y:S05]  /*8c20*/  BSYNC B0 ;  /* 0x0000000000007941 */ /* 0x000fea0003800000 */
.L_x_193:
[----:B------:R-:W-:Y:S05]  /*8c30*/  @!P2 BRA `(.L_x_196) ;  /* 0x000000000004a947 */ /* 0x000fea0003800000 */
[----:B------:R-:W-:Y:S01]  /*8c40*/  BPT.TRAP 0x1 ;  /* 0x000000040000795c */ /* 0x000fe20000300000 */
.L_x_196:
[----:B------:R-:W-:Y:S01]  /*8c50*/  SYNCS.ARRIVE.TRANS64.RED.A1T0 RZ, [UR21], RZ ;  /* 0x000000ffffff79a7 */ /* 0x000fe20008100415 */
[----:B------:R-:W-:Y:S05]  /*8c60*/  @!P2 BRA `(.L_x_197) ;  /* 0x000000000004a947 */ /* 0x000fea0003800000 */
[----:B------:R-:W-:Y:S01]  /*8c70*/  BPT.TRAP 0x1 ;  /* 0x000000040000795c */ /* 0x000fe20000300000 */
.L_x_197:
[----:B------:R-:W5:Y:S02]  /*8c80*/  SYNCS.PHASECHK.TRANS64.TRYWAIT P1, [UR13+0x78], R4 ;  /* 0x00007804ff0075a7 */ /* 0x000f64000802014d */
[----:B-----5:R-:W-:Y:S05]  /*8c90*/  @!P1 BRA `(.L_x_198) ;  /* 0x0000001c00c49947 */ /* 0x020fea0003800000 */
.L_x_249:
        /* <DEDUP_REMOVED lines=13> */
.L_x_201:
[----:B------:R-:W1:Y:S02]  /*8d70*/  LDC R4, c[0x0][0x800] ;  /* 0x00020000ff047b82 */ /* 0x000e640000000800 */
[----:B-1----:R1:W-:Y:S02]  /*8d80*/  SYNCS.ARRIVE.TRANS64.RED.A0TR RZ, [UR13+0x58], R4 ;  /* 0x00005804ffff79a7 */ /* 0x0023e4000830040d */
.L_x_200:
[----:B------:R-:W-:Y:S05]  /*8d90*/  BSYNC B0 ;  /* 0x0000000000007941 */ /* 0x000fea0003800000 */
.L_x_199:
[----:B------:R-:W-:Y:S05]  /*8da0*/  @!P2 BRA `(.L_x_202) ;  /* 0x000000000004a947 */ /* 0x000fea0003800000 */
[----:B------:R-:W-:Y:S01]  /*8db0*/  BPT.TRAP 0x1 ;  /* 0x000000040000795c */ /* 0x000fe20000300000 */
.L_x_202:
[----:B------:R-:W-:Y:S01]  /*8dc0*/  IADD3 R16, P0, R16, UR46, RZ ;  /* 0x0000002e10107c10 */ /* 0x000fe2000ff1e0ff */
[----:B------:R-:W-:Y:S01]  /*8dd0*/  SYNCS.ARRIVE.TRANS64.RED.A1T0 RZ, [UR29], RZ ;  /* 0x000000ffffff79a7 */ /* 0x000fe2000810041d */
[----:B-1----:R-:W-:Y:S01]  /*8de0*/  PRMT R4, RZ, 0x7610, R4 ;  /* 0x00007610ff047816 */ /* 0x002fe20000000004 */
[----:B------:R-:W-:Y:S01]  /*8df0*/  IMAD.MOV.U32 R7, RZ, RZ, -0x1 ;  /* 0xffffffffff077424 */ /* 0x000fe200078e00ff */
[----:B------:R-:W-:Y:S01]  /*8e00*/  IADD3.X R17, R17, UR38, RZ, P0, !PT ;  /* 0x0000002611117c10 */ /* 0x000fe200087fe4ff */
[----:B------:R-:W-:Y:S01]  /*8e10*/  IMAD.MOV.U32 R6, RZ, RZ, -0x1 ;  /* 0xffffffffff067424 */ /* 0x000fe200078e00ff */
[----:B------:R-:W-:Y:S02]  /*8e20*/  ISETP.GE.U32.AND P0, PT, R16, UR6, PT ;  /* 0x0000000610007c0c */ /* 0x000fe4000bf06070 */
[----:B------:R-:W-:Y:S02]  /*8e30*/  MOV R13, 0xffffffff ;  /* 0xffffffff000d7802 */ /* 0x000fe40000000f00 */
[----:B------:R-:W-:-:S13]  /*8e40*/  ISETP.GE.U32.AND.EX P0, PT, R17, UR7, PT, P0 ;  /* 0x0000000711007c0c */ /* 0x000fda000bf06100 */
[----:B------:R-:W-:Y:S05]  /*8e50*/  @P0 BRA `(.L_x_203) ;  /* 0x0000000400580947 */ /* 0x000fea0003800000 */
[----:B------:R-:W1:Y:S01]  /*8e60*/  S2R R15, SR_CTAID.X ;  /* 0x00000000000f7919 */ /* 0x000e620000002500 */
[----:B------:R-:W5:Y:S01]  /*8e70*/  LDC.64 R12, c[0x0][0x8d0] ;  /* 0x00023400ff0c7b82 */ /* 0x000f620000000a00 */
[----:B------:R-:W-:Y:S01]  /*8e80*/  ULDC UR8, c[0x0][0x150] ;  /* 0x0000540000087ab9 */ /* 0x000fe20000000800 */
[----:B------:R-:W-:Y:S01]  /*8e90*/  MOV R7, R16 ;  /* 0x0000001000077202 */ /* 0x000fe20000000f00 */
[----:B------:R-:W2:Y:S01]  /*8ea0*/  S2R R18, SR_CTAID.Y ;  /* 0x0000000000127919 */ /* 0x000ea20000002600 */
[----:B------:R-:W-:-:S04]  /*8eb0*/  IMAD.MOV.U32 R21, RZ, RZ, R17 ;  /* 0x000000ffff157224 */ /* 0x000fc800078e0011 */
[----:B------:R-:W2:Y:S08]  /*8ec0*/  LDC R22, c[0x0][0x144] ;  /* 0x00005100ff167b82 */ /* 0x000eb00000000800 */
[----:B------:R-:W3:Y:S01]  /*8ed0*/  LDC R20, c[0x0][0x8d8] ;  /* 0x00023600ff147b82 */ /* 0x000ee20000000800 */
[----:B-----5:R-:W-:-:S04]  /*8ee0*/  ISETP.NE.U32.AND P0, PT, R12, RZ, PT ;  /* 0x000000ff0c00720c */ /* 0x020fc80003f05070 */
[----:B------:R-:W-:Y:S02]  /*8ef0*/  ISETP.NE.AND.EX P0, PT, R13, RZ, PT, P0 ;  /* 0x000000ff0d00720c */ /* 0x000fe40003f05300 */
[----:B-1----:R-:W-:Y:S02]  /*8f00*/  I2FP.F32.U32 R4, R15 ;  /* 0x0000000f00047245 */ /* 0x002fe40000201000 */
[----:B--2---:R-:W-:-:S03]  /*8f10*/  I2FP.F32.U32 R23, R18 ;  /* 0x0000001200177245 */ /* 0x004fc60000201000 */
[----:B------:R-:W-:-:S04]  /*8f20*/  FMUL R4, R4, UR8 ;  /* 0x0000000804047c20 */ /* 0x000fc80008400000 */
[----:B------:R1:W2:Y:S02]  /*8f30*/  F2I.U32.TRUNC.NTZ R14, R4 ;  /* 0x00000004000e7305 */ /* 0x0002a4000020f000 */
[----:B---3--:R-:W-:Y:S05]  /*8f40*/  @!P0 BRA `(.L_x_204) ;  /* 0x0000000000308947 */ /* 0x008fea0003800000 */
[----:B----4-:R-:W3:Y:S02]  /*8f50*/  LDC R5, c[0x0][0x8dc] ;  /* 0x00023700ff057b82 */ /* 0x010ee40000000800 */
[----:B---3--:R-:W-:-:S05]  /*8f60*/  IADD3 R5, P0, R16, R5, RZ ;  /* 0x0000000510057210 */ /* 0x008fca0007f1e0ff */
[----:B------:R-:W-:-:S04]  /*8f70*/  IMAD.X R21, RZ, RZ, R17, P0 ;  /* 0x000000ffff157224 */ /* 0x000fc800000e0611 */
[----:B------:R-:W-:-:S04]  /*8f80*/  IMAD.WIDE.U32 R6, R21, R12, RZ ;  /* 0x0000000c15067225 */ /* 0x000fc800078e00ff */
[----:B------:R-:W-:-:S04]  /*8f90*/  IMAD.WIDE.U32 R6, P0, R5, R13, R6 ;  /* 0x0000000d05067225 */ /* 0x000fc80007800006 */
[----:B-1----:R-:W-:-:S04]  /*8fa0*/  IMAD.WIDE.U32 R4, R5, R12, RZ ;  /* 0x0000000c05047225 */ /* 0x002fc800078e00ff */
[----:B------:R-:W-:Y:S01]  /*8fb0*/  IMAD.MOV.U32 R4, RZ, RZ, R7 ;  /* 0x000000ffff047224 */ /* 0x000fe200078e0007 */
[----:B------:R-:W-:Y:S02]  /*8fc0*/  IADD3 RZ, P1, R5, R6, RZ ;  /* 0x0000000605ff7210 */ /* 0x000fe40007f3e0ff */
[----:B------:R-:W-:-:S03]  /*8fd0*/  IADD3.X R5, RZ, RZ, RZ, P0, !PT ;  /* 0x000000ffff057210 */ /* 0x000fc600007fe4ff */
[----:B------:R-:W-:-:S04]  /*8fe0*/  IMAD.WIDE.U32.X R4, R21, R13, R4, P1 ;  /* 0x0000000d15047225 */ /* 0x000fc800008e0404 */
[----:B------:R-:W-:Y:S01]  /*8ff0*/  IMAD.MOV.U32 R7, RZ, RZ, R4 ;  /* 0x000000ffff077224 */ /* 0x000fe200078e0004 */
[----:B------:R-:W-:-:S07]  /*9000*/  MOV R21, R5 ;  /* 0x0000000500157202 */ /* 0x000fce0000000f00 */
.L_x_204:
[----:B------:R-:W-:Y:S01]  /*9010*/  ULDC UR8, c[0x0][0x154] ;  /* 0x0000550000087ab9 */ /* 0x000fe20000000800 */
[----:B------:R-:W3:Y:S01]  /*9020*/  LDC R13, c[0x0][0x148] ;  /* 0x00005200ff0d7b82 */ /* 0x000ee20000000800 */
[----:B------:R-:W-:Y:S01]  /*9030*/  FMUL R23, R23, UR8 ;  /* 0x0000000817177c20 */ /* 0x000fe20008400000 */
[----:B------:R-:W-:Y:S01]  /*9040*/  ISETP.NE.AND P2, PT, R2, 0x1, PT ;  /* 0x000000010200780c */ /* 0x000fe20003f45270 */
[----:B--2---:R-:W-:Y:S01]  /*9050*/  IMAD.MOV R6, RZ, RZ, -R14 ;  /* 0x000000ffff067224 */ /* 0x004fe200078e0a0e */
[-CC-:B------:R-:W-:Y:S02]  /*9060*/  SHF.R.U64 R14, R7, R20.reuse, R21.reuse ;  /* 0x00000014070e7219 */ /* 0x180fe40000001215 */
[----:B------:R-:W-:Y:S01]  /*9070*/  SHF.R.U32.HI R20, RZ, R20, R21 ;  /* 0x00000014ff147219 */ /* 0x000fe20000011615 */
[----:B------:R-:W2:Y:S01]  /*9080*/  F2I.U32.TRUNC.NTZ R23, R23 ;  /* 0x0000001700177305 */ /* 0x000ea2000020f000 */
[----:B-1--4-:R-:W1:Y:S01]  /*9090*/  LDC.64 R4, c[0x0][0x8c8] ;  /* 0x00023200ff047b82 */ /* 0x012e620000000a00 */
[----:B------:R-:W-:Y:S01]  /*90a0*/  IADD3 R21, P0, RZ, -R14, RZ ;  /* 0x8000000eff157210 */ /* 0x000fe20007f1e0ff */
[----:B------:R-:W-:-:S04]  /*90b0*/  IMAD R15, R22, R6, R15 ;  /* 0x00000006160f7224 */ /* 0x000fc800078e020f */
[----:B------:R-:W-:Y:S02]  /*90c0*/  IMAD.X R7, RZ, RZ, ~R20, P0 ;  /* 0x000000ffff077224 */ /* 0x000fe400000e0e14 */
[----:B------:R-:W4:Y:S01]  /*90d0*/  LDC R24, c[0x0][0x8c0] ;  /* 0x00023000ff187b82 */ /* 0x000f220000000800 */
[----:B--2---:R-:W-:-:S07]  /*90e0*/  IADD3 R12, -R23, RZ, RZ ;  /* 0x000000ff170c7210 */ /* 0x004fce0007ffe1ff */
[----:B------:R-:W2:Y:S01]  /*90f0*/  LDC R27, c[0x0][0x900] ;  /* 0x00024000ff1b7b82 */ /* 0x000ea20000000800 */
[----:B---3--:R-:W-:-:S07]  /*9100*/  @P2 IMAD R15, R13, R12, R18 ;  /* 0x0000000c0d0f2224 */ /* 0x008fce00078e0212 */
[----:B------:R-:W3:Y:S01]  /*9110*/  LDC.64 R12, c[0x0][0x8e8] ;  /* 0x00023a00ff0c7b82 */ /* 0x000ee20000000a00 */
[----:B-1----:R-:W-:-:S04]  /*9120*/  IMAD R6, R7, R4, RZ ;  /* 0x0000000407067224 */ /* 0x002fc800078e02ff */
[C---:B------:R-:W-:Y:S02]  /*9130*/  IMAD R7, R21.reuse, R5, R6 ;  /* 0x0000000515077224 */ /* 0x040fe400078e0206 */
[----:B------:R-:W-:Y:S01]  /*9140*/  IMAD.WIDE.U32 R4, R21, R4, R16 ;  /* 0x0000000415047225 */ /* 0x000fe200078e0010 */
[----:B------:R-:W1:Y:S03]  /*9150*/  LDC R6, c[0x0][0x8b0] ;  /* 0x00022c00ff067b82 */ /* 0x000e660000000800 */
[----:B------:R-:W-:-:S05]  /*9160*/  IMAD.IADD R5, R5, 0x1, R7 ;  /* 0x0000000105057824 */ /* 0x000fca00078e0207 */
[----:B------:R-:W2:Y:S01]  /*9170*/  LDC R25, c[0x0][0x8f0] ;  /* 0x00023c00ff197b82 */ /* 0x000ea20000000800 */
[-CC-:B----4-:R-:W-:Y:S02]  /*9180*/  SHF.R.U64 R22, R4, R24.reuse, R5.reuse ;  /* 0x0000001804167219 */ /* 0x190fe40000001205 */
[----:B------:R-:W-:-:S05]  /*9190*/  SHF.R.U32.HI R5, RZ, R24, R5 ;  /* 0x00000018ff057219 */ /* 0x000fca0000011605 */
[----:B------:R-:W4:Y:S01]  /*91a0*/  LDC R21, c[0x0][0x8e0] ;  /* 0x00023800ff157b82 */ /* 0x000f220000000800 */
[----:B---3--:R-:W-:-:S04]  /*91b0*/  ISETP.NE.U32.AND P0, PT, R12, RZ, PT ;  /* 0x000000ff0c00720c */ /* 0x008fc80003f05070 */
[----:B------:R-:W-:-:S03]  /*91c0*/  ISETP.NE.AND.EX P0, PT, R13, RZ, PT, P0 ;  /* 0x000000ff0d00720c */ /* 0x000fc60003f05300 */
[----:B------:R-:W3:Y:S01]  /*91d0*/  LDC R20, c[0x0][0x8b8] ;  /* 0x00022e00ff147b82 */ /* 0x000ee20000000800 */
[-CC-:B-1----:R-:W-:Y:S02]  /*91e0*/  SHF.R.U64 R23, R22, R6.reuse, R5.reuse ;  /* 0x0000000616177219 */ /* 0x182fe40000001205 */
[----:B------:R-:W-:-:S04]  /*91f0*/  SHF.R.U32.HI R4, RZ, R6, R5 ;  /* 0x00000006ff047219 */ /* 0x000fc80000011605 */
[-CC-:B--2---:R-:W-:Y:S01]  /*9200*/  SHF.R.U64 R24, R23, R27.reuse, R4.reuse ;  /* 0x0000001b17187219 */ /* 0x184fe20000001204 */
[----:B------:R-:W1:Y:S01]  /*9210*/  LDC R18, c[0x0][0x8a8] ;  /* 0x00022a00ff127b82 */ /* 0x000e620000000800 */
[----:B------:R-:W-:-:S03]  /*9220*/  SHF.R.U32.HI R27, RZ, R27, R4 ;  /* 0x0000001bff1b7219 */ /* 0x000fc60000011604 */
[----:B------:R-:W-:Y:S01]  /*9230*/  IMAD.MOV.U32 R4, RZ, RZ, R24 ;  /* 0x000000ffff047224 */ /* 0x000fe200078e0018 */
[----:B------:R-:W-:Y:S01]  /*9240*/  MOV R5, R27 ;  /* 0x0000001b00057202 */ /* 0x000fe20000000f00 */
[----:B------:R-:W-:Y:S06]  /*9250*/  @!P0 BRA `(.L_x_205) ;  /* 0x0000000000288947 */ /* 0x000fec0003800000 */
[----:B------:R-:W2:Y:S02]  /*9260*/  LDC R5, c[0x0][0x8f4] ;  /* 0x00023d00ff057b82 */ /* 0x000ea40000000800 */
[----:B--2---:R-:W-:-:S05]  /*9270*/  IADD3 R5, P0, R24, R5, RZ ;  /* 0x0000000518057210 */ /* 0x004fca0007f1e0ff */
[----:B------:R-:W-:-:S04]  /*9280*/  IMAD.X R27, RZ, RZ, R27, P0 ;  /* 0x000000ffff1b7224 */ /* 0x000fc800000e061b */
[----:B------:R-:W-:-:S04]  /*9290*/  IMAD.WIDE.U32 R6, R27, R12, RZ ;  /* 0x0000000c1b067225 */ /* 0x000fc800078e00ff */
[----:B------:R-:W-:-:S04]  /*92a0*/  IMAD.WIDE.U32 R6, P0, R5, R13, R6 ;  /* 0x0000000d05067225 */ /* 0x000fc80007800006 */
[----:B------:R-:W-:Y:S01]  /*92b0*/  IMAD.WIDE.U32 R4, R5, R12, RZ ;  /* 0x0000000c05047225 */ /* 0x000fe200078e00ff */
[----:B------:R-:W-:-:S04]  /*92c0*/  MOV R4, R7 ;  /* 0x0000000700047202 */ /* 0x000fc80000000f00 */
[----:B------:R-:W-:Y:S01]  /*92d0*/  IADD3 RZ, P1, R5, R6, RZ ;  /* 0x0000000605ff7210 */ /* 0x000fe20007f3e0ff */
[----:B------:R-:W-:-:S04]  /*92e0*/  IMAD.X R5, RZ, RZ, RZ, P0 ;  /* 0x000000ffff057224 */ /* 0x000fc800000e06ff */
[----:B------:R-:W-:-:S08]  /*92f0*/  IMAD.WIDE.U32.X R4, R27, R13, R4, P1 ;  /* 0x0000000d1b047225 */ /* 0x000fd000008e0404 */
.L_x_205:
[----:B------:R-:W-:Y:S02]  /*9300*/  SHF.R.U64 R25, R4, R25, R5 ;  /* 0x0000001904197219 */ /* 0x000fe40000001205 */
[----:B------:R-:W-:Y:S02]  /*9310*/  LOP3.LUT R23, R23, R8, RZ, 0xc0, !PT ;  /* 0x0000000817177212 */ /* 0x000fe400078ec0ff */
[----:B------:R-:W-:Y:S01]  /*9320*/  LOP3.LUT R22, R22, R3, RZ, 0xc0, !PT ;  /* 0x0000000316167212 */ /* 0x000fe200078ec0ff */
[----:B------:R-:W-:Y:S01]  /*9330*/  IMAD.MOV R4, RZ, RZ, -R25 ;  /* 0x000000ffff047224 */ /* 0x000fe200078e0a19 */
[----:B------:R-:W-:Y:S01]  /*9340*/  MOV R6, R14 ;  /* 0x0000000e00067202 */ /* 0x000fe20000000f00 */
[----:B------:R-:W-:Y:S02]  /*9350*/  IMAD R23, R0, R25, R23 ;  /* 0x0000001900177224 */ /* 0x000fe400078e0217 */
[----:B----4-:R-:W-:Y:S02]  /*9360*/  IMAD R21, R4, R21, R24 ;  /* 0x0000001504157224 */ /* 0x010fe400078e0218 */
[----:B---3--:R-:W-:-:S02]  /*9370*/  IMAD R15, R23, R20, R15 ;  /* 0x00000014170f7224 */ /* 0x008fc400078e020f */
[----:B-1----:R-:W-:Y:S02]  /*9380*/  IMAD R18, R21, R18, R22 ;  /* 0x0000001215127224 */ /* 0x002fe400078e0216 */
[----:B------:R-:W-:-:S03]  /*9390*/  IMAD.MOV.U32 R4, RZ, RZ, 0x1 ;  /* 0x00000001ff047424 */ /* 0x000fc600078e00ff */
[----:B------:R-:W-:Y:S02]  /*93a0*/  SEL R7, R18, R15, !P2 ;  /* 0x0000000f12077207 */ /* 0x000fe40005000000 */
[----:B------:R-:W-:-:S07]  /*93b0*/  SEL R13, R15, R18, !P2 ;  /* 0x000000120f0d7207 */ /* 0x000fce0005000000 */
.L_x_203:
[----:B------:R-:W-:-:S13]  /*93c0*/  LOP3.LUT P0, RZ, R4, 0xff, RZ, 0xc0, !PT ;  /* 0x000000ff04ff7812 */ /* 0x000fda000780c0ff */
[----:B------:R-:W-:Y:S05]  /*93d0*/  @P0 BRA `(.L_x_206) ;  /* 0xffffffe800e40947 */ /* 0x000fea000383ffff */
.L_x_150:
[----:B------:R-:W-:-:S13]  /*93e0*/  ELECT P0, URZ, PT ;  /* 0x00000000003f782f */ /* 0x000fda0003800000 */
[----:B------:R-:W-:Y:S05]  /*93f0*/  @!P0 BRA `(.L_x_10) ;  /* 0x0000001000548947 */ /* 0x000fea0003800000 */
[----:B------:R-:W-:-:S04]  /*9400*/  LOP3.LUT R19, R19, 0x2, RZ, 0xfc, !PT ;  /* 0x0000000213137812 */ /* 0x000fc800078efcff */
[----:B------:R-:W-:-:S13]  /*9410*/  ISETP.NE.AND P1, PT, R19, 0x3, PT ;  /* 0x000000031300780c */ /* 0x000fda0003f25270 */
[----:B------:R-:W-:Y:S05]  /*9420*/  @!P1 BRA `(.L_x_207) ;  /* 0x0000000000049947 */ /* 0x000fea0003800000 */
[----:B------:R-:W-:Y:S01]  /*9430*/  BPT.TRAP 0x1 ;  /* 0x000000040000795c */ /* 0x000fe20000300000 */
.L_x_207:
[----:B-1----:R-:W-:Y:S01]  /*9440*/  IMAD.U32 R3, RZ, RZ, UR37 ;  /* 0x00000025ff037e24 */ /* 0x002fe2000f8e00ff */
[----:B------:R-:W-:Y:S01]  /*9450*/  MOV R0, 0x400 ;  /* 0x0000040000007802 */ /* 0x000fe20000000f00 */
[----:B------:R-:W-:-:S03]  /*9460*/  IMAD.MOV.U32 R2, RZ, RZ, 0x1 ;  /* 0x00000001ff027424 */ /* 0x000fc600078e00ff */
[----:B------:R-:W-:Y:S02]  /*9470*/  LEA R0, R3, R0, 0x18 ;  /* 0x0000000003007211 */ /* 0x000fe400078ec0ff */
[----:B------:R-:W-:-:S04]  /*9480*/  SHF.L.U32 R3, R2, 0x1f, RZ ;  /* 0x0000001f02037819 */ /* 0x000fc800000006ff */
[----:B------:R-:W1:Y:S02]  /*9490*/  SYNCS.PHASECHK.TRANS64.TRYWAIT P0, [R0+URZ+0x60], R3 ;  /* 0x00006003000075a7 */ /* 0x000e64000800017f */
[----:B-1----:R-:W-:Y:S05]  /*94a0*/  @!P0 BRA `(.L_x_208) ;  /* 0x0000001400d88947 */ /* 0x002fea0003800000 */
.L_x_250:
[----:B------:R-:W-:Y:S05]  /*94b0*/  @!P1 BRA `(.L_x_209) ;  /* 0x0000000000049947 */ /* 0x000fea0003800000 */
[----:B------:R-:W-:Y:S01]  /*94c0*/  BPT.TRAP 0x1 ;  /* 0x000000040000795c */ /* 0x000fe20000300000 */
.L_x_209:
[----:B------:R-:W1:Y:S02]  /*94d0*/  SYNCS.PHASECHK.TRANS64.TRYWAIT P0, [R0+URZ+0x68], R3 ;  /* 0x00006803000075a7 */ /* 0x000e64000800017f */
[----:B-1----:R-:W-:Y:S05]  /*94e0*/  @!P0 BRA `(.L_x_210) ;  /* 0x0000001400dc8947 */ /* 0x002fea0003800000 */
.L_x_251:
[----:B------:R-:W-:Y:S05]  /*94f0*/  @!P1 BRA `(.L_x_211) ;  /* 0x0000000000049947 */ /* 0x000fea0003800000 */
[----:B------:R-:W-:Y:S01]  /*9500*/  BPT.TRAP 0x1 ;  /* 0x000000040000795c */ /* 0x000fe20000300000 */
.L_x_211:
[----:B------:R-:W1:Y:S02]  /*9510*/  SYNCS.PHASECHK.TRANS64.TRYWAIT P0, [R0+URZ+0x70], R3 ;  /* 0x00007003000075a7 */ /* 0x000e64000800017f */
[----:B-1----:R-:W-:Y:S05]  /*9520*/  @!P0 BRA `(.L_x_212) ;  /* 0x0000001400e08947 */ /* 0x002fea0003800000 */
.L_x_252:
[----:B------:R-:W-:Y:S05]  /*9530*/  @!P1 BRA `(.L_x_213) ;  /* 0x0000000000049947 */ /* 0x000fea0003800000 */
[----:B------:R-:W-:Y:S01]  /*9540*/  BPT.TRAP 0x1 ;  /* 0x000000040000795c */ /* 0x000fe20000300000 */
.L_x_213:
[----:B------:R-:W-:-:S04]  /*9550*/  MOV R3, 0x1 ;  /* 0x0000000100037802 */ /* 0x000fc80000000f00 */
[----:B------:R-:W-:-:S07]  /*9560*/  SHF.L.U32 R3, R3, 0x1f, RZ ;  /* 0x0000001f03037819 */ /* 0x000fce00000006ff */
.L_x_214:
[----:B------:R1:W1:Y:S02]  /*9570*/  SYNCS.PHASECHK.TRANS64.TRYWAIT P0, [R0+URZ+0x78], R3 ;  /* 0x00007803000075a7 */ /* 0x000264000800017f */
[----:B-1----:R-:W-:Y:S05]  /*9580*/  @!P0 NANOSLEEP.SYNCS 0x989680 ;  /* 0x009896800000895d */ /* 0x002fea0003900000 */
[----:B------:R-:W1:Y:S02]  /*9590*/  @!P0 SYNCS.PHASECHK.TRANS64 P0, [R0+URZ+0x78], R3 ;  /* 0x00007803000085a7 */ /* 0x000e64000800007f */
[----:B-1----:R-:W-:Y:S05]  /*95a0*/  @P0 BRA `(.L_x_10) ;  /* 0x0000000c00e80947 */ /* 0x002fea0003800000 */
[----:B------:R-:W-:Y:S05]  /*95b0*/  BRA `(.L_x_214) ;  /* 0xfffffffc00ec7947 */ /* 0x000fea000383ffff */
.L_x_145:
[----:B------:R-:W-:Y:S01]  /*95c0*/  LOP3.LUT P0, RZ, R10, 0xff, RZ, 0xc0, !PT ;  /* 0x000000ff0aff7812 */ /* 0x000fe2000780c0ff */
[----:B------:R-:W-:Y:S02]  /*95d0*/  IMAD.MOV.U32 R3, RZ, RZ, 0x1 ;  /* 0x00000001ff037424 */ /* 0x000fe400078e00ff */
[----:B------:R-:W-:-:S10]  /*95e0*/  IMAD.MOV.U32 R0, RZ, RZ, RZ ;  /* 0x000000ffff007224 */ /* 0x000fd400078e00ff */
[----:B------:R-:W-:Y:S05]  /*95f0*/  @!P0 BRA `(.L_x_215) ;  /* 0x0000000c00208947 */ /* 0x000fea0003800000 */
[----:B------:R-:W1:Y:S01]  /*9600*/  LDC R0, c[0x0][0x28c] ;  /* 0x0000a300ff007b82 */ /* 0x000e620000000800 */
[C---:B------:R-:W-:Y:S01]  /*9610*/  LOP3.LUT P2, RZ, R18.reuse, 0x7f, RZ, 0xc0, !PT ;  /* 0x0000007f12ff7812 */ /* 0x040fe2000784c0ff */
[----:B------:R-:W-:Y:S01]  /*9620*/  ULDC UR5, c[0x0][0x900] ;  /* 0x0002400000057ab9 */ /* 0x000fe20000000800 */
[----:B------:R-:W-:Y:S01]  /*9630*/  LOP3.LUT P0, RZ, R18, 0x1f, RZ, 0xc0, !PT ;  /* 0x0000001f12ff7812 */ /* 0x000fe2000780c0ff */
[----:B------:R-:W-:Y:S01]  /*9640*/  UMOV UR6, 0xffffffff ;  /* 0xffffffff00067882 */ /* 0x000fe20000000000 */
[----:B------:R-:W-:Y:S01]  /*9650*/  BSSY B0, `(.L_x_215) ;  /* 0x00000c2000007945 */ /* 0x000fe20003800000 */
[----:B------:R-:W-:Y:S01]  /*9660*/  USHF.L.U32 UR6, UR6, UR5, URZ ;  /* 0x0000000506067299 */ /* 0x000fe2000800063f */
[----:B------:R-:W-:Y:S01]  /*9670*/  IMAD.MOV.U32 R10, RZ, RZ, 0x1 ;  /* 0x00000001ff0a7424 */ /* 0x000fe200078e00ff */
[----:B------:R-:W-:Y:S01]  /*9680*/  LOP3.LUT R18, R22, 0x2, RZ, 0xfc, !PT ;  /* 0x0000000216127812 */ /* 0x000fe200078efcff */
[----:B------:R-:W-:Y:S01]  /*9690*/  ULDC UR4, c[0x0][0x8a8] ;  /* 0x00022a0000047ab9 */ /* 0x000fe20000000800 */
[----:B------:R-:W-:Y:S01]  /*96a0*/  PLOP3.LUT P0, PT, P0, P2, PT, 0x8a, 0x0 ;  /* 0x000000000000781c */ /* 0x000fe20000705172 */
[----:B------:R-:W-:Y:S01]  /*96b0*/  UMOV UR7, 0x1 ;  /* 0x0000000100077882 */ /* 0x000fe20000000000 */
[----:B------:R-:W-:-:S02]  /*96c0*/  UIADD3 UR15, UR4, -0x1, URZ ;  /* 0xffffffff040f7890 */ /* 0x000fc4000fffe03f */
[----:B------:R-:W-:Y:S02]  /*96d0*/  USHF.L.U32 UR17, UR7, UR5, URZ ;  /* 0x0000000507117299 */ /* 0x000fe4000800063f */
[----:B------:R-:W-:Y:S01]  /*96e0*/  ULOP3.LUT UR16, URZ, UR6, URZ, 0x33, !UPT ;  /* 0x000000063f107292 */ /* 0x000fe2000f8e333f */
[----:B------:R-:W-:Y:S01]  /*96f0*/  ULDC.64 UR20, c[0x0][0x198] ;  /* 0x0000660000147ab9 */ /* 0x000fe20000000a00 */
[----:B-1----:R-:W-:-:S04]  /*9700*/  IADD3 R0, R0, 0x3f, RZ ;  /* 0x0000003f00007810 */ /* 0x002fc80007ffe0ff */
[----:B------:R-:W-:-:S04]  /*9710*/  SHF.R.S32.HI R3, RZ, 0x1f, R0 ;  /* 0x0000001fff037819 */ /* 0x000fc80000011400 */
[----:B------:R-:W-:Y:S02]  /*9720*/  LEA.HI R3, R3, R0, RZ, 0x6 ;  /* 0x0000000003037211 */ /* 0x000fe400078f30ff */
[----:B------:R-:W-:Y:S02]  /*9730*/  MOV R0, RZ ;  /* 0x000000ff00007202 */ /* 0x000fe40000000f00 */
[----:B------:R-:W-:Y:S01]  /*9740*/  SHF.R.S32.HI R11, RZ, 0x6, R3 ;  /* 0x00000006ff0b7819 */ /* 0x000fe20000011403 */
[----:B------:R-:W-:-:S04]  /*9750*/  IMAD.MOV.U32 R3, RZ, RZ, 0x1 ;  /* 0x00000001ff037424 */ /* 0x000fc800078e00ff */
[----:B------:R-:W-:-:S07]  /*9760*/  VIADD R12, R11, 0x1 ;  /* 0x000000010b0c7836 */ /* 0x000fce0000000000 */
.L_x_227:
[----:B------:R-:W-:-:S03]  /*9770*/  UMOV UR4, 0xffffffff ;  /* 0xffffffff00047882 */ /* 0x000fc60000000000 */
[----:B------:R-:W-:Y:S05]  /*9780*/  BRA.DIV UR4, `(.L_x_216) ;  /* 0x00000016045c7947 */ /* 0x000fea000b800000 */
[----:B------:R-:W-:-:S13]  /*9790*/  ELECT P6, URZ, PT ;  /* 0x00000000003f782f */ /* 0x000fda00038c0000 */
.L_x_255:
[----:B------:R-:W1:Y:S01]  /*97a0*/  LDC R4, c[0x0][0x28c] ;  /* 0x0000a300ff047b82 */ /* 0x000e620000000800 */
[----:B------:R-:W-:Y:S01]  /*97b0*/  BSSY B1, `(.L_x_217) ;  /* 0x0000037000017945 */ /* 0x000fe20003800000 */
[----:B-1----:R-:W-:-:S13]  /*97c0*/  ISETP.LT.OR P6, PT, R4, 0x1, !P6 ;  /* 0x000000010400780c */ /* 0x002fda00077c1670 */
[----:B------:R-:W-:Y:S05]  /*97d0*/  @P6 BRA `(.L_x_218) ;  /* 0x0000000000d06947 */ /* 0x000fea0003800000 */
[----:B------:R-:W-:Y:S01]  /*97e0*/  IMAD.SHL.U32 R14, R7, 0x100, RZ ;  /* 0x00000100070e7824 */ /* 0x000fe200078e00ff */
[----:B------:R-:W-:Y:S01]  /*97f0*/  SHF.L.U32 R13, R13, 0x7, RZ ;  /* 0x000000070d0d7819 */ /* 0x000fe200000006ff */
[----:B------:R-:W-:Y:S01]  /*9800*/  IMAD.MOV.U32 R19, RZ, RZ, RZ ;  /* 0x000000ffff137224 */ /* 0x000fe200078e00ff */
[----:B------:R-:W-:Y:S01]  /*9810*/  MOV R5, R3 ;  /* 0x0000000300057202 */ /* 0x000fe20000000f00 */
[----:B------:R-:W-:Y:S02]  /*9820*/  IMAD.MOV.U32 R4, RZ, RZ, R12 ;  /* 0x000000ffff047224 */ /* 0x000fe400078e000c */
[----:B------:R-:W-:-:S07]  /*9830*/  IMAD.MOV.U32 R7, RZ, RZ, R0 ;  /* 0x000000ffff077224 */ /* 0x000fce00078e0000 */
.L_x_222:
[----:B------:R-:W1:Y:S01]  /*9840*/  S2R R9, SR_CgaCtaId ;  /* 0x0000000000097919 */ /* 0x000e620000008800 */
[----:B------:R-:W-:-:S04]  /*9850*/  MOV R8, 0x400 ;  /* 0x0000040000087802 */ /* 0x000fc80000000f00 */
[----:B-1----:R-:W-:Y:S02]  /*9860*/  LEA R20, R9, R8, 0x18 ;  /* 0x0000000809147211 */ /* 0x002fe400078ec0ff */
[----:B------:R-:W-:Y:S01]  /*9870*/  SHF.L.U32 R8, R5, 0x1f, RZ ;  /* 0x0000001f05087819 */ /* 0x000fe200000006ff */
[----:B------:R-:W1:Y:S02]  /*9880*/  @!P2 LDC R9, c[0x0][0x500] ;  /* 0x00014000ff09ab82 */ /* 0x000e640000000800 */
[----:B------:R-:W-:-:S04]  /*9890*/  IMAD R15, R7, 0x8, R20 ;  /* 0x00000008070f7824 */ /* 0x000fc800078e0214 */
[----:B------:R-:W2:Y:S02]  /*98a0*/  SYNCS.PHASECHK.TRANS64.TRYWAIT P1, [R15+URZ+0x20], R8 ;  /* 0x000020080f0075a7 */ /* 0x000ea4000802017f */
[----:B--2---:R-:W-:Y:S05]  /*98b0*/  @!P1 BRA `(.L_x_219) ;  /* 0x0000001400309947 */ /* 0x004fea0003800000 */
.L_x_256:
[----:B--2---:R-:W-:Y:S01]  /*98c0*/  PRMT R8, R18, 0x9910, RZ ;  /* 0x0000991012087816 */ /* 0x004fe200000000ff */
[----:B-1----:R1:W-:Y:S03]  /*98d0*/  @!P2 SYNCS.ARRIVE.TRANS64 RZ, [R15+URZ], R9 ;  /* 0x000000090fffa9a7 */ /* 0x0023e6000800003f */
[----:B------:R-:W-:-:S13]  /*98e0*/  ISETP.NE.AND P1, PT, R8, 0x2, PT ;  /* 0x000000020800780c */ /* 0x000fda0003f25270 */
[----:B-1----:R-:W-:Y:S05]  /*98f0*/  @P1 BRA `(.L_x_220) ;  /* 0x0000000000041947 */ /* 0x002fea0003800000 */
[----:B------:R-:W-:Y:S01]  /*9900*/  BPT.TRAP 0x1 ;  /* 0x000000040000795c */ /* 0x000fe20000300000 */
.L_x_220:
[----:B------:R-:W-:Y:S05]  /*9910*/  @P0 BRA `(.L_x_221) ;  /* 0x0000000000040947 */ /* 0x000fea0003800000 */
[----:B------:R-:W-:Y:S01]  /*9920*/  BPT.TRAP 0x1 ;  /* 0x000000040000795c */ /* 0x000fe20000300000 */
.L_x_221:
[C---:B------:R-:W-:Y:S01]  /*9930*/  LEA R8, R7.reuse, R20, 0xe ;  /* 0x0000001407087211 */ /* 0x040fe200078e70ff */
[----:B------:R-:W-:Y:S01]  /*9940*/  IMAD R20, R7, 0x8000, R20 ;  /* 0x0000800007147824 */ /* 0x000fe200078e0214 */
[----:B------:R-:W-:Y:S01]  /*9950*/  R2UR UR9, R15 ;  /* 0x000000000f0972ca */ /* 0x000fe200000e0000 */
[----:B------:R-:W-:Y:S01]  /*9960*/  UIADD3 UR4, UP0, UR20, 0xf0, URZ ;  /* 0x000000f014047890 */ /* 0x000fe2000ff1e03f */
[----:B------:R-:W-:Y:S01]  /*9970*/  R2UR UR5, R8 ;  /* 0x00000000080572ca */ /* 0x000fe200000e0000 */
[----:B------:R-:W-:Y:S01]  /*9980*/  UIADD3 UR22, UP1, UR20, 0x1f0, URZ ;  /* 0x000001f014167890 */ /* 0x000fe2000ff3e03f */
[----:B------:R-:W-:Y:S01]  /*9990*/  R2UR UR8, R20 ;  /* 0x00000000140872ca */ /* 0x000fe200000e0000 */
[----:B------:R-:W-:Y:S01]  /*99a0*/  VIADD R7, R7, 0x1 ;  /* 0x0000000107077836 */ /* 0x000fe20000000000 */
[----:B------:R-:W-:Y:S01]  /*99b0*/  R2UR UR11, R13 ;  /* 0x000000000d0b72ca */ /* 0x000fe200000e0000 */
[----:B------:R-:W-:Y:S01]  /*99c0*/  UIADD3.X UR23, URZ, UR21, URZ, UP1, !UPT ;  /* 0x000000153f177290 */ /* 0x000fe20008ffe43f */
[C---:B------:R-:W-:Y:S01]  /*99d0*/  R2UR UR10, R19.reuse ;  /* 0x00000000130a72ca */ /* 0x040fe200000e0000 */
[----:B------:R-:W-:Y:S01]  /*99e0*/  UMOV UR6, 0x0 ;  /* 0x0000000000067882 */ /* 0x000fe20000000000 */
[----:B------:R-:W-:Y:S01]  /*99f0*/  R2UR UR12, R6 ;  /* 0x00000000060c72ca */ /* 0x000fe200000e0000 */
[----:B------:R-:W-:Y:S01]  /*9a00*/  UMOV UR7, 0x10000000 ;  /* 0x1000000000077882 */ /* 0x000fe20000000000 */
[----:B------:R-:W-:Y:S01]  /*9a10*/  IADD3 R4, R4, -0x1, RZ ;  /* 0xffffffff04047810 */ /* 0x000fe20007ffe0ff */
[----:B------:R-:W-:Y:S01]  /*9a20*/  VIADD R19, R19, 0x40 ;  /* 0x0000004013137836 */ /* 0x000fe20000000000 */
[----:B------:R-:W-:Y:S01]  /*9a30*/  R2UR UR18, R14 ;  /* 0x000000000e1272ca */ /* 0x000fe200000e0000 */
[----:B------:R-:W-:Y:S01]  /*9a40*/  UIADD3 UR13, UR5, 0x8400, URZ ;  /* 0x00008400050d7890 */ /* 0x000fe2000fffe03f */
[----:B------:R-:W-:Y:S01]  /*9a50*/  ISETP.GT.AND P3, PT, R4, 0x1, PT ;  /* 0x000000010400780c */ /* 0x000fe20003f64270 */
[----:B------:R-:W-:Y:S01]  /*9a60*/  UIADD3.X UR5, URZ, UR21, URZ, UP0, !UPT ;  /* 0x000000153f057290 */ /* 0x000fe200087fe43f */
[----:B------:R-:W-:Y:S01]  /*9a70*/  ISETP.NE.AND P1, PT, R7, 0x4, PT ;  /* 0x000000040700780c */ /* 0x000fe20003f25270 */
[----:B------:R-:W-:-:S03]  /*9a80*/  UIADD3 UR14, UR8, 0x18400, URZ ;  /* 0x00018400080e7890 */ /* 0x000fc6000fffe03f */
[----:B------:R-:W-:Y:S01]  /*9a90*/  UMOV UR8, UR13 ;  /* 0x0000000d00087c82 */ /* 0x000fe20008000000 */
[----:B------:R-:W-:Y:S02]  /*9aa0*/  SEL R8, RZ, 0x1, P1 ;  /* 0x00000001ff087807 */ /* 0x000fe40000800000 */
[----:B------:R-:W-:Y:S01]  /*9ab0*/  SEL R7, R7, RZ, P1 ;  /* 0x000000ff07077207 */ /* 0x000fe20000800000 */
[----:B------:R1:W-:Y:S01]  /*9ac0*/  UTMALDG.3D [UR8], [UR4], desc[UR6] ;  /* 0x00000608040075b4 */ /* 0x0003e20008011000 */
[----:B------:R-:W-:Y:S01]  /*9ad0*/  LOP3.LUT R5, R5, R8, RZ, 0x3c, !PT ;  /* 0x0000000805057212 */ /* 0x000fe200078e3cff */
[----:B-1----:R-:W-:Y:S01]  /*9ae0*/  UMOV UR8, UR14 ;  /* 0x0000000e00087c82 */ /* 0x002fe20008000000 */
[----:B------:R-:W-:Y:S02]  /*9af0*/  UMOV UR11, UR18 ;  /* 0x00000012000b7c82 */ /* 0x000fe40008000000 */
[----:B------:R1:W-:Y:S02]  /*9b00*/  UTMALDG.3D [UR8], [UR22], desc[UR6] ;  /* 0x00000608160075b4 */ /* 0x0003e40008011000 */
[----:B-1----:R-:W-:Y:S05]  /*9b10*/  @P3 BRA `(.L_x_222) ;  /* 0xfffffffc00483947 */ /* 0x002fea000383ffff */
.L_x_218:
[----:B------:R-:W-:Y:S05]  /*9b20*/  BSYNC B1 ;  /* 0x0000000000017941 */ /* 0x000fea0003800000 */
.L_x_217:
[----:B------:R-:W-:Y:S01]  /*9b30*/  LOP3.LUT P3, RZ, R10, 0xff, RZ, 0xc0, !PT ;  /* 0x000000ff0aff7812 */ /* 0x000fe2000786c0ff */
[----:B------:R-:W-:Y:S01]  /*9b40*/  IMAD.IADD R0, R11, 0x1, R0 ;  /* 0x000000010b007824 */ /* 0x000fe200078e0200 */
[----:B------:R-:W-:Y:S01]  /*9b50*/  IADD3 R16, P4, R16, UR46, RZ ;  /* 0x0000002e10107c10 */ /* 0x000fe2000ff9e0ff */
[----:B------:R-:W-:Y:S01]  /*9b60*/  ULDC.64 UR4, c[0x0][0x8f8] ;  /* 0x00023e0000047ab9 */ /* 0x000fe20000000a00 */
[----:B------:R-:W-:Y:S01]  /*9b70*/  BSSY B1, `(.L_x_223) ;  /* 0x000006d000017945 */ /* 0x000fe20003800000 */
[----:B------:R-:W-:Y:S01]  /*9b80*/  MOV R13, 0xffffffff ;  /* 0xffffffff000d7802 */ /* 0x000fe20000000f00 */
[----:B------:R-:W-:Y:S01]  /*9b90*/  IMAD.MOV.U32 R7, RZ, RZ, -0x1 ;  /* 0xffffffffff077424 */ /* 0x000fe200078e00ff */
[----:B------:R-:W-:Y:S02]  /*9ba0*/  SHF.R.U32.HI R4, RZ, 0x2, R0 ;  /* 0x00000002ff047819 */ /* 0x000fe40000011600 */
[----:B------:R-:W-:Y:S02]  /*9bb0*/  ISETP.GT.U32.AND P1, PT, R0, 0x3, PT ;  /* 0x000000030000780c */ /* 0x000fe40003f24070 */
[----:B------:R-:W-:-:S02]  /*9bc0*/  LOP3.LUT R4, R4, 0x1, RZ, 0xc0, !PT ;  /* 0x0000000104047812 */ /* 0x000fc400078ec0ff */
[----:B------:R-:W1:Y:S01]  /*9bd0*/  @P3 S2R R6, SR_CgaCtaId ;  /* 0x0000000000063919 */ /* 0x000e620000008800 */
[----:B------:R-:W-:Y:S02]  /*9be0*/  @P3 MOV R5, 0x400 ;  /* 0x0000040000053802 */ /* 0x000fe40000000f00 */
[----:B------:R-:W-:Y:S02]  /*9bf0*/  ISETP.LT.U32.AND P1, PT, R11, 0x4, P1 ;  /* 0x000000040b00780c */ /* 0x000fe40000f21070 */
[----:B------:R-:W-:Y:S02]  /*9c00*/  IADD3.X R17, R17, UR38, RZ, P4, !PT ;  /* 0x0000002611117c10 */ /* 0x000fe4000a7fe4ff */
[----:B------:R-:W-:Y:S02]  /*9c10*/  ISETP.GE.U32.AND P4, PT, R16, UR4, PT ;  /* 0x0000000410007c0c */ /* 0x000fe4000bf86070 */
[----:B------:R-:W-:Y:S02]  /*9c20*/  LOP3.LUT R0, R0, 0x3, RZ, 0xc0, !PT ;  /* 0x0000000300007812 */ /* 0x000fe400078ec0ff */
[----:B------:R-:W-:-:S02]  /*9c30*/  PRMT R10, RZ, 0x7610, R10 ;  /* 0x00007610ff0a7816 */ /* 0x000fc4000000000a */
[----:B-1----:R-:W-:Y:S01]  /*9c40*/  @P3 LEA R5, R6, R5, 0x18 ;  /* 0x0000000506053211 */ /* 0x002fe200078ec0ff */
[----:B------:R-:W-:-:S03]  /*9c50*/  IMAD.MOV.U32 R6, RZ, RZ, -0x1 ;  /* 0xffffffffff067424 */ /* 0x000fc600078e00ff */
[----:B------:R1:W-:Y:S01]  /*9c60*/  @P3 SYNCS.ARRIVE.TRANS64.A1T0 RZ, [R5+URZ+0x88], RZ ;  /* 0x000088ff05ff39a7 */ /* 0x0003e2000810003f */
[----:B------:R-:W-:Y:S02]  /*9c70*/  ISETP.NE.U32.AND P3, PT, R4, 0x1, PT ;  /* 0x000000010400780c */ /* 0x000fe40003f65070 */
[----:B------:R-:W-:Y:S02]  /*9c80*/  SEL R4, RZ, 0x1, !P1 ;  /* 0x00000001ff047807 */ /* 0x000fe40004800000 */
[----:B------:R-:W-:Y:S02]  /*9c90*/  ISETP.GE.U32.AND.EX P1, PT, R17, UR5, PT, P4 ;  /* 0x0000000511007c0c */ /* 0x000fe4000bf26140 */
[----:B------:R-:W-:-:S04]  /*9ca0*/  ISETP.GT.U32.AND P3, PT, R11, 0x3, !P3 ;  /* 0x000000030b00780c */ /* 0x000fc80005f64070 */
[----:B-1----:R-:W-:-:S04]  /*9cb0*/  SEL R5, RZ, 0x1, !P3 ;  /* 0x00000001ff057807 */ /* 0x002fc80005800000 */
[--C-:B------:R-:W-:Y:S02]  /*9cc0*/  LOP3.LUT R3, R5, R3, R4.reuse, 0x96, !PT ;  /* 0x0000000305037212 */ /* 0x100fe400078e9604 */
[----:B------:R-:W-:Y:S01]  /*9cd0*/  PRMT R4, RZ, 0x7610, R4 ;  /* 0x00007610ff047816 */ /* 0x000fe20000000004 */
[----:B------:R-:W-:Y:S06]  /*9ce0*/  @P1 BRA `(.L_x_224) ;  /* 0x0000000400541947 */ /* 0x000fec0003800000 */
[----:B------:R-:W-:Y:S01]  /*9cf0*/  ULDC.64 UR4, c[0x0][0x8d0] ;  /* 0x0002340000047ab9 */ /* 0x000fe20000000a00 */
[----:B------:R-:W1:Y:S01]  /*9d00*/  S2R R14, SR_CTAID.X ;  /* 0x00000000000e7919 */ /* 0x000e620000002500 */
[----:B------:R-:W-:Y:S01]  /*9d10*/  ISETP.NE.U32.AND P1, PT, RZ, UR4, PT ;  /* 0x00000004ff007c0c */ /* 0x000fe2000bf25070 */
[----:B------:R-:W-:Y:S01]  /*9d20*/  ULDC UR7, c[0x0][0x8d8] ;  /* 0x0002360000077ab9 */ /* 0x000fe20000000800 */
[----:B------:R-:W-:Y:S01]  /*9d30*/  MOV R4, R16 ;  /* 0x0000001000047202 */ /* 0x000fe20000000f00 */
[----:B------:R-:W2:Y:S01]  /*9d40*/  S2R R13, SR_CTAID.Y ;  /* 0x00000000000d7919 */ /* 0x000ea20000002600 */
[----:B------:R-:W-:Y:S01]  /*9d50*/  ISETP.NE.AND.EX P1, PT, RZ, UR5, PT, P1 ;  /* 0x00000005ff007c0c */ /* 0x000fe2000bf25310 */
[----:B------:R-:W-:-:S12]  /*9d60*/  IMAD.MOV.U32 R5, RZ, RZ, R17 ;  /* 0x000000ffff057224 */ /* 0x000fd800078e0011 */
[----:B------:R-:W-:Y:S05]  /*9d70*/  @!P1 BRA `(.L_x_225) ;  /* 0x0000000000289947 */ /* 0x000fea0003800000 */
[----:B------:R-:W-:Y:S02]  /*9d80*/  ULDC UR6, c[0x0][0x8dc] ;  /* 0x0002370000067ab9 */ /* 0x000fe40000000800 */
[----:B------:R-:W-:-:S05]  /*9d90*/  IADD3 R9, P1, R16, UR6, RZ ;  /* 0x0000000610097c10 */ /* 0x000fca000ff3e0ff */
[----:B------:R-:W-:-:S04]  /*9da0*/  IMAD.X R15, RZ, RZ, R17, P1 ;  /* 0x000000ffff0f7224 */ /* 0x000fc800008e0611 */
[----:B------:R-:W-:-:S04]  /*9db0*/  IMAD.WIDE.U32 R6, R15, UR4, RZ ;  /* 0x000000040f067c25 */ /* 0x000fc8000f8e00ff */
[----:B------:R-:W-:-:S04]  /*9dc0*/  IMAD.WIDE.U32 R6, P1, R9, UR5, R6 ;  /* 0x0000000509067c25 */ /* 0x000fc8000f820006 */
[----:B------:R-:W-:Y:S01]  /*9dd0*/  IMAD.WIDE.U32 R8, R9, UR4, RZ ;  /* 0x0000000409087c25 */ /* 0x000fe2000f8e00ff */
[----:B------:R-:W-:-:S03]  /*9de0*/  IADD3.X R5, RZ, RZ, RZ, P1, !PT ;  /* 0x000000ffff057210 */ /* 0x000fc60000ffe4ff */
[----:B------:R-:W-:Y:S01]  /*9df0*/  IMAD.MOV.U32 R4, RZ, RZ, R7 ;  /* 0x000000ffff047224 */ /* 0x000fe200078e0007 */
[----:B------:R-:W-:-:S05]  /*9e00*/  IADD3 RZ, P1, R9, R6, RZ ;  /* 0x0000000609ff7210 */ /* 0x000fca0007f3e0ff */
[----:B------:R-:W-:-:S08]  /*9e10*/  IMAD.WIDE.U32.X R4, R15, UR5, R4, P1 ;  /* 0x000000050f047c25 */ /* 0x000fd000088e0404 */
.L_x_225:
[--C-:B------:R-:W-:Y:S01]  /*9e20*/  SHF.R.U64 R8, R4, UR7, R5.reuse ;  /* 0x0000000704087c19 */ /* 0x100fe20008001205 */
[----:B------:R-:W-:Y:S01]  /*9e30*/  ULDC.64 UR4, c[0x0][0x8c8] ;  /* 0x0002320000047ab9 */ /* 0x000fe20000000a00 */
[----:B------:R-:W-:Y:S01]  /*9e40*/  SHF.R.U32.HI R4, RZ, UR7, R5 ;  /* 0x00000007ff047c19 */ /* 0x000fe20008011605 */
[----:B------:R-:W3:Y:S01]  /*9e50*/  LDC R25, c[0x0][0x144] ;  /* 0x00005100ff197b82 */ /* 0x000ee20000000800 */
[----:B------:R-:W-:Y:S01]  /*9e60*/  IADD3 R7, P1, RZ, -R8, RZ ;  /* 0x80000008ff077210 */ /* 0x000fe20007f3e0ff */
[----:B------:R-:W-:Y:S01]  /*9e70*/  ULDC.64 UR8, c[0x0][0x8e8] ;  /* 0x00023a0000087ab9 */ /* 0x000fe20000000a00 */
[----:B-1----:R-:W-:Y:S01]  /*9e80*/  I2FP.F32.U32 R9, R14 ;  /* 0x0000000e00097245 */ /* 0x002fe20000201000 */
[----:B------:R-:W-:Y:S02]  /*9e90*/  ULDC UR6, c[0x0][0x8b0] ;  /* 0x00022c0000067ab9 */ /* 0x000fe40000000800 */
[----:B------:R-:W-:Y:S01]  /*9ea0*/  IMAD.X R4, RZ, RZ, ~R4, P1 ;  /* 0x000000ffff047224 */ /* 0x000fe200008e0e04 */
[----:B------:R-:W-:Y:S01]  /*9eb0*/  ISETP.NE.U32.AND P1, PT, RZ, UR8, PT ;  /* 0x00000008ff007c0c */ /* 0x000fe2000bf25070 */
[----:B------:R-:W1:Y:S02]  /*9ec0*/  LDC R20, c[0x0][0x148] ;  /* 0x00005200ff147b82 */ /* 0x000e640000000800 */
[----:B------:R-:W-:Y:S01]  /*9ed0*/  IMAD R6, R4, UR4, RZ ;  /* 0x0000000404067c24 */ /* 0x000fe2000f8e02ff */
[----:B------:R-:W-:Y:S01]  /*9ee0*/  ISETP.NE.AND.EX P1, PT, RZ, UR9, PT, P1 ;  /* 0x00000009ff007c0c */ /* 0x000fe2000bf25310 */
[----:B------:R-:W-:Y:S01]  /*9ef0*/  IMAD.WIDE.U32 R4, R7, UR4, R16 ;  /* 0x0000000407047c25 */ /* 0x000fe2000f8e0010 */
[----:B------:R-:W-:-:S03]  /*9f00*/  ULDC UR4, c[0x0][0x150] ;  /* 0x0000540000047ab9 */ /* 0x000fc60000000800 */
[----:B------:R-:W-:Y:S02]  /*9f10*/  IMAD R7, R7, UR5, R6 ;  /* 0x0000000507077c24 */ /* 0x000fe4000f8e0206 */
[----:B------:R-:W-:Y:S01]  /*9f20*/  FMUL R6, R9, UR4 ;  /* 0x0000000409067c20 */ /* 0x000fe20008400000 */
[----:B------:R-:W-:Y:S01]  /*9f30*/  ULDC UR4, c[0x0][0x8c0] ;  /* 0x0002300000047ab9 */ /* 0x000fe20000000800 */
[----:B------:R-:W-:Y:S01]  /*9f40*/  ULDC UR5, c[0x0][0x154] ;  /* 0x0000550000057ab9 */ /* 0x000fe20000000800 */
[----:B------:R-:W-:-:S03]  /*9f50*/  IADD3 R5, R5, R7, RZ ;  /* 0x0000000705057210 */ /* 0x000fc60007ffe0ff */
[----:B------:R-:W4:Y:S01]  /*9f60*/  F2I.U32.TRUNC.NTZ R6, R6 ;  /* 0x0000000600067305 */ /* 0x000f22000020f000 */
[----:B------:R-:W-:Y:S02]  /*9f70*/  SHF.R.U64 R9, R4, UR4, R5 ;  /* 0x0000000404097c19 */ /* 0x000fe40008001205 */
[----:B--2---:R-:W-:-:S05]  /*9f80*/  I2FP.F32.U32 R4, R13 ;  /* 0x0000000d00047245 */ /* 0x004fca0000201000 */
[----:B------:R-:W-:Y:S01]  /*9f90*/  FMUL R21, R4, UR5 ;  /* 0x0000000504157c20 */ /* 0x000fe20008400000 */
[----:B------:R-:W-:Y:S01]  /*9fa0*/  SHF.R.U32.HI R4, RZ, UR4, R5 ;  /* 0x00000004ff047c19 */ /* 0x000fe20008011605 */
[----:B------:R-:W-:-:S03]  /*9fb0*/  ULDC UR4, c[0x0][0x900] ;  /* 0x0002400000047ab9 */ /* 0x000fc60000000800 */
[--C-:B------:R-:W-:Y:S01]  /*9fc0*/  SHF.R.U64 R19, R9, UR6, R4.reuse ;  /* 0x0000000609137c19 */ /* 0x100fe20008001204 */
[----:B------:R-:W2:Y:S01]  /*9fd0*/  F2I.U32.TRUNC.NTZ R21, R21 ;  /* 0x0000001500157305 */ /* 0x000ea2000020f000 */
[----:B------:R-:W-:Y:S01]  /*9fe0*/  SHF.R.U32.HI R4, RZ, UR6, R4 ;  /* 0x00000006ff047c19 */ /* 0x000fe20008011604 */
[----:B----4-:R-:W-:-:S03]  /*9ff0*/  IMAD.MOV R6, RZ, RZ, -R6 ;  /* 0x000000ffff067224 */ /* 0x010fc600078e0a06 */
[----:B------:R-:W-:Y:S01]  /*a000*/  SHF.R.U64 R15, R19, UR4, R4 ;  /* 0x00000004130f7c19 */ /* 0x000fe20008001204 */
[----:B---3--:R-:W-:Y:S01]  /*a010*/  IMAD R14, R25, R6, R14 ;  /* 0x00000006190e7224 */ /* 0x008fe200078e020e */
[----:B------:R-:W-:-:S03]  /*a020*/  SHF.R.U32.HI R23, RZ, UR4, R4 ;  /* 0x00000004ff177c19 */ /* 0x000fc60008011604 */
[----:B------:R-:W-:Y:S01]  /*a030*/  IMAD.MOV.U32 R4, RZ, RZ, R15 ;  /* 0x000000ffff047224 */ /* 0x000fe200078e000f */
[----:B------:R-:W-:Y:S01]  /*a040*/  MOV R5, R23 ;  /* 0x0000001700057202 */ /* 0x000fe20000000f00 */
[----:B--2---:R-:W-:Y:S06]  /*a050*/  @!P1 BRA `(.L_x_226) ;  /* 0x0000000000289947 */ /* 0x004fec0003800000 */
[----:B------:R-:W-:Y:S02]  /*a060*/  ULDC UR4, c[0x0][0x8f4] ;  /* 0x00023d0000047ab9 */ /* 0x000fe40000000800 */
[----:B------:R-:W-:-:S05]  /*a070*/  IADD3 R5, P1, R15, UR4, RZ ;  /* 0x000000040f057c10 */ /* 0x000fca000ff3e0ff */
[----:B------:R-:W-:-:S04]  /*a080*/  IMAD.X R23, RZ, RZ, R23, P1 ;  /* 0x000000ffff177224 */ /* 0x000fc800008e0617 */
[----:B------:R-:W-:-:S04]  /*a090*/  IMAD.WIDE.U32 R6, R23, UR8, RZ ;  /* 0x0000000817067c25 */ /* 0x000fc8000f8e00ff */
[----:B------:R-:W-:-:S04]  /*a0a0*/  IMAD.WIDE.U32 R6, P1, R5, UR9, R6 ;  /* 0x0000000905067c25 */ /* 0x000fc8000f820006 */
[----:B------:R-:W-:Y:S01]  /*a0b0*/  IMAD.WIDE.U32 R4, R5, UR8, RZ ;  /* 0x0000000805047c25 */ /* 0x000fe2000f8e00ff */
[----:B------:R-:W-:-:S04]  /*a0c0*/  MOV R4, R7 ;  /* 0x0000000700047202 */ /* 0x000fc80000000f00 */
[----:B------:R-:W-:Y:S01]  /*a0d0*/  IADD3 RZ, P3, R5, R6, RZ ;  /* 0x0000000605ff7210 */ /* 0x000fe20007f7e0ff */
[----:B------:R-:W-:-:S04]  /*a0e0*/  IMAD.X R5, RZ, RZ, RZ, P1 ;  /* 0x000000ffff057224 */ /* 0x000fc800008e06ff */
[----:B------:R-:W-:-:S08]  /*a0f0*/  IMAD.WIDE.U32.X R4, R23, UR9, R4, P3 ;  /* 0x0000000917047c25 */ /* 0x000fd000098e0404 */
.L_x_226:
[----:B------:R-:W-:Y:S01]  /*a100*/  ISETP.NE.AND P1, PT, R2, 0x1, PT ;  /* 0x000000010200780c */ /* 0x000fe20003f25270 */
[----:B------:R-:W-:Y:S01]  /*a110*/  ULDC UR4, c[0x0][0x8f0] ;  /* 0x00023c0000047ab9 */ /* 0x000fe20000000800 */
[----:B------:R-:W-:Y:S01]  /*a120*/  LOP3.LUT R19, R19, UR16, RZ, 0xc0, !PT ;  /* 0x0000001013137c12 */ /* 0x000fe2000f8ec0ff */
[----:B------:R-:W-:Y:S01]  /*a130*/  IMAD.MOV R21, RZ, RZ, -R21 ;  /* 0x000000ffff157224 */ /* 0x000fe200078e0a15 */
[----:B------:R-:W-:Y:S01]  /*a140*/  SHF.R.U64 R4, R4, UR4, R5 ;  /* 0x0000000404047c19 */ /* 0x000fe20008001205 */
[----:B------:R-:W-:Y:S01]  /*a150*/  ULDC UR4, c[0x0][0x8e0] ;  /* 0x0002380000047ab9 */ /* 0x000fe20000000800 */
[----:B------:R-:W-:Y:S01]  /*a160*/  ULDC UR5, c[0x0][0x8b8] ;  /* 0x00022e0000057ab9 */ /* 0x000fe20000000800 */
[----:B------:R-:W-:Y:S02]  /*a170*/  MOV R5, 0x1 ;  /* 0x0000000100057802 */ /* 0x000fe40000000f00 */
[----:B------:R-:W-:Y:S02]  /*a180*/  IMAD.MOV R6, RZ, RZ, -R4 ;  /* 0x000000ffff067224 */ /* 0x000fe400078e0a04 */
[----:B------:R-:W-:Y:S01]  /*a190*/  IMAD R19, R4, UR17, R19 ;  /* 0x0000001104137c24 */ /* 0x000fe2000f8e0213 */
[----:B------:R-:W-:Y:S01]  /*a1a0*/  LOP3.LUT R4, R9, UR15, RZ, 0xc0, !PT ;  /* 0x0000000f09047c12 */ /* 0x000fe2000f8ec0ff */
[----:B-1----:R-:W-:-:S02]  /*a1b0*/  @P1 IMAD R14, R20, R21, R13 ;  /* 0x00000015140e1224 */ /* 0x002fc400078e020d */
[----:B------:R-:W-:Y:S01]  /*a1c0*/  IMAD R15, R6, UR4, R15 ;  /* 0x00000004060f7c24 */ /* 0x000fe2000f8e020f */
[----:B------:R-:W-:Y:S01]  /*a1d0*/  ULDC UR4, c[0x0][0x8a8] ;  /* 0x00022a0000047ab9 */ /* 0x000fe20000000800 */
[----:B------:R-:W-:Y:S02]  /*a1e0*/  IMAD R14, R19, UR5, R14 ;  /* 0x00000005130e7c24 */ /* 0x000fe4000f8e020e */
[--C-:B------:R-:W-:Y:S01]  /*a1f0*/  IMAD R15, R15, UR4, R4.reuse ;  /* 0x000000040f0f7c24 */ /* 0x100fe2000f8e0204 */
[----:B------:R-:W-:Y:S01]  /*a200*/  PRMT R4, R5, 0x7610, R4 ;  /* 0x0000761005047816 */ /* 0x000fe20000000004 */
[----:B------:R-:W-:-:S03]  /*a210*/  IMAD.MOV.U32 R6, RZ, RZ, R8 ;  /* 0x000000ffff067224 */ /* 0x000fc600078e0008 */
[----:B------:R-:W-:Y:S02]  /*a220*/  SEL R7, R15, R14, !P1 ;  /* 0x0000000e0f077207 */ /* 0x000fe40004800000 */
[----:B------:R-:W-:-:S07]  /*a230*/  SEL R13, R14, R15, !P1 ;  /* 0x0000000f0e0d7207 */ /* 0x000fce0004800000 */
.L_x_224:
[----:B------:R-:W-:Y:S05]  /*a240*/  BSYNC B1 ;  /* 0x0000000000017941 */ /* 0x000fea0003800000 */
.L_x_223:
[----:B------:R-:W-:-:S13]  /*a250*/  LOP3.LUT P1, RZ, R4, 0xff, RZ, 0xc0, !PT ;  /* 0x000000ff04ff7812 */ /* 0x000fda000782c0ff */
[----:B------:R-:W-:Y:S05]  /*a260*/  @P1 BRA `(.L_x_227) ;  /* 0xfffffff400401947 */ /* 0x000fea000383ffff */
[----:B------:R-:W-:Y:S05]  /*a270*/  BSYNC B0 ;  /* 0x0000000000007941 */ /* 0x000fea0003800000 */
.L_x_215:
[----:B------:R-:W-:-:S03]  /*a280*/  UMOV UR4, 0xffffffff ;  /* 0xffffffff00047882 */ /* 0x000fc60000000000 */
[----:B------:R-:W-:Y:S05]  /*a290*/  BRA.DIV UR4, `(.L_x_228) ;  /* 0x0000000a04cc7947 */ /* 0x000fea000b800000 */
[----:B------:R-:W-:-:S13]  /*a2a0*/  ELECT P6, URZ, PT ;  /* 0x00000000003f782f */ /* 0x000fda00038c0000 */
.L_x_259:
[----:B------:R-:W-:Y:S05]  /*a2b0*/  @!P6 BRA `(.L_x_10) ;  /* 0x0000000000a4e947 */ /* 0x000fea0003800000 */
[----:B------:R-:W-:-:S04]  /*a2c0*/  LOP3.LUT R22, R22, 0x2, RZ, 0xfc, !PT ;  /* 0x0000000216167812 */ /* 0x000fc800078efcff */
[----:B------:R-:W-:-:S13]  /*a2d0*/  ISETP.NE.AND P0, PT, R22, 0x3, PT ;  /* 0x000000031600780c */ /* 0x000fda0003f05270 */
[----:B------:R-:W-:Y:S05]  /*a2e0*/  @!P0 BRA `(.L_x_229) ;  /* 0x0000000000048947 */ /* 0x000fea0003800000 */
[----:B------:R-:W-:Y:S01]  /*a2f0*/  BPT.TRAP 0x1 ;  /* 0x000000040000795c */ /* 0x000fe20000300000 */
.L_x_229:
[----:B------:R-:W1:Y:S01]  /*a300*/  S2R R5, SR_CgaCtaId ;  /* 0x0000000000057919 */ /* 0x000e620000008800 */
[----:B------:R-:W-:Y:S02]  /*a310*/  MOV R2, 0x400 ;  /* 0x0000040000027802 */ /* 0x000fe40000000f00 */
[----:B------:R-:W-:Y:S02]  /*a320*/  SHF.L.U32 R4, R3, 0x1f, RZ ;  /* 0x0000001f03047819 */ /* 0x000fe400000006ff */
[----:B-1----:R-:W-:-:S05]  /*a330*/  LEA R5, R5, R2, 0x18 ;  /* 0x0000000205057211 */ /* 0x002fca00078ec0ff */
[----:B------:R-:W-:-:S05]  /*a340*/  VIADD R5, R5, 0x20 ;  /* 0x0000002005057836 */ /* 0x000fca0000000000 */
[C---:B------:R-:W-:Y:S01]  /*a350*/  LEA R7, R0.reuse, R5, 0x3 ;  /* 0x0000000500077211 */ /* 0x040fe200078e18ff */
[----:B------:R-:W-:-:S03]  /*a360*/  VIADD R0, R0, 0x1 ;  /* 0x0000000100007836 */ /* 0x000fc60000000000 */
[----:B------:R-:W1:Y:S02]  /*a370*/  SYNCS.PHASECHK.TRANS64.TRYWAIT P0, [R7+URZ], R4 ;  /* 0x00000004070075a7 */ /* 0x000e64000800017f */
[----:B------:R-:W-:-:S04]  /*a380*/  ISETP.NE.AND P1, PT, R0, 0x4, PT ;  /* 0x000000040000780c */ /* 0x000fc80003f25270 */
[----:B------:R-:W-:Y:S02]  /*a390*/  SEL R2, RZ, 0x1, P1 ;  /* 0x00000001ff027807 */ /* 0x000fe40000800000 */
[----:B------:R-:W-:Y:S02]  /*a3a0*/  SEL R0, R0, RZ, P1 ;  /* 0x000000ff00007207 */ /* 0x000fe40000800000 */
[----:B------:R-:W-:-:S03]  /*a3b0*/  LOP3.LUT R9, R3, R2, RZ, 0x3c, !PT ;  /* 0x0000000203097212 */ /* 0x000fc600078e3cff */
[----:B------:R-:W-:Y:S01]  /*a3c0*/  IMAD R6, R0, 0x8, R5 ;  /* 0x0000000800067824 */ /* 0x000fe200078e0205 */
[----:B------:R-:W-:Y:S01]  /*a3d0*/  SHF.L.U32 R3, R9, 0x1f, RZ ;  /* 0x0000001f09037819 */ /* 0x000fe200000006ff */
[----:B-1----:R-:W-:Y:S06]  /*a3e0*/  @!P0 BRA `(.L_x_230) ;  /* 0x0000000800988947 */ /* 0x002fec0003800000 */
.L_x_260:
[----:B------:R-:W2:Y:S01]  /*a3f0*/  SYNCS.PHASECHK.TRANS64.TRYWAIT P0, [R6+URZ], R3 ;  /* 0x00000003060075a7 */ /* 0x000ea2000800017f */
[----:B------:R-:W-:-:S04]  /*a400*/  IADD3 R0, R0, 0x1, RZ ;  /* 0x0000000100007810 */ /* 0x000fc80007ffe0ff */
[----:B------:R-:W-:-:S04]  /*a410*/  ISETP.NE.AND P1, PT, R0, 0x4, PT ;  /* 0x000000040000780c */ /* 0x000fc80003f25270 */
[----:B------:R-:W-:Y:S02]  /*a420*/  SEL R2, RZ, 0x1, P1 ;  /* 0x00000001ff027807 */ /* 0x000fe40000800000 */
[----:B------:R-:W-:Y:S02]  /*a430*/  SEL R0, R0, RZ, P1 ;  /* 0x000000ff00007207 */ /* 0x000fe40000800000 */
[----:B------:R-:W-:-:S03]  /*a440*/  LOP3.LUT R9, R9, R2, RZ, 0x3c, !PT ;  /* 0x0000000209097212 */ /* 0x000fc600078e3cff */
[----:B-1----:R-:W-:Y:S01]  /*a450*/  IMAD R7, R0, 0x8, R5 ;  /* 0x0000000800077824 */ /* 0x002fe200078e0205 */
[----:B------:R-:W-:Y:S01]  /*a460*/  SHF.L.U32 R4, R9, 0x1f, RZ ;  /* 0x0000001f09047819 */ /* 0x000fe200000006ff */
[----:B--2---:R-:W-:Y:S06]  /*a470*/  @!P0 BRA `(.L_x_231) ;  /* 0x0000000800888947 */ /* 0x004fec0003800000 */
.L_x_261:
[----:B------:R-:W2:Y:S01]  /*a480*/  SYNCS.PHASECHK.TRANS64.TRYWAIT P0, [R7+URZ], R4 ;  /* 0x00000004070075a7 */ /* 0x000ea2000800017f */
[----:B------:R-:W-:-:S05]  /*a490*/  VIADD R0, R0, 0x1 ;  /* 0x0000000100007836 */ /* 0x000fca0000000000 */
[----:B------:R-:W-:-:S04]  /*a4a0*/  ISETP.NE.AND P1, PT, R0, 0x4, PT ;  /* 0x000000040000780c */ /* 0x000fc80003f25270 */
[----:B------:R-:W-:Y:S02]  /*a4b0*/  SEL R2, RZ, 0x1, P1 ;  /* 0x00000001ff027807 */ /* 0x000fe40000800000 */
[----:B------:R-:W-:Y:S02]  /*a4c0*/  SEL R0, R0, RZ, P1 ;  /* 0x000000ff00007207 */ /* 0x000fe40000800000 */
[----:B------:R-:W-:Y:S01]  /*a4d0*/  LOP3.LUT R2, R9, R2, RZ, 0x3c, !PT ;  /* 0x0000000209027212 */ /* 0x000fe200078e3cff */
[----:B--2---:R-:W-:Y:S06]  /*a4e0*/  @!P0 BRA `(.L_x_232) ;  /* 0x0000000800808947 */ /* 0x004fec0003800000 */
.L_x_262:
[----:B------:R-:W-:Y:S02]  /*a4f0*/  LEA R5, R0, R5, 0x3 ;  /* 0x0000000500057211 */ /* 0x000fe400078e18ff */
[----:B------:R-:W-:-:S07]  /*a500*/  SHF.L.U32 R0, R2, 0x1f, RZ ;  /* 0x0000001f02007819 */ /* 0x000fce00000006ff */
.L_x_233:
[----:B---3--:R3:W4:Y:S02]  /*a510*/  SYNCS.PHASECHK.TRANS64.TRYWAIT P0, [R5+URZ], R0 ;  /* 0x00000000050075a7 */ /* 0x008724000800017f */
[----:B----4-:R-:W-:Y:S05]  /*a520*/  @!P0 NANOSLEEP.SYNCS 0x989680 ;  /* 0x009896800000895d */ /* 0x010fea0003900000 */
[----:B------:R-:W4:Y:S02]  /*a530*/  @!P0 SYNCS.PHASECHK.TRANS64 P0, [R5+URZ], R0 ;  /* 0x00000000050085a7 */ /* 0x000f24000800007f */
[----:B----4-:R-:W-:Y:S05]  /*a540*/  @!P0 BRA `(.L_x_233) ;  /* 0xfffffffc00f08947 */ /* 0x010fea000383ffff */
.L_x_10:
[----:B------:R-:W-:Y:S05]  /*a550*/  BSYNC B6 ;  /* 0x0000000000067941 */ /* 0x000fea0003800000 */
.L_x_8:
[----:B------:R-:W-:Y:S05]  /*a560*/  EXIT ;  /* 0x000000000000794d */ /* 0x000fea0003800000 */
.L_x_23:
[----:B--2---:R2:W3:Y:S02]  /*a570*/  SYNCS.PHASECHK.TRANS64.TRYWAIT P1, [R3+URZ], R0 ;  /* 0x00000000030075a7 */ /* 0x0044e4000802017f */
[----:B---3--:R-:W-:Y:S05]  /*a580*/  @!P1 NANOSLEEP.SYNCS 0x989680 ;  /* 0x009896800000995d */ /* 0x008fea0003900000 */
[----:B------:R-:W3:Y:S02]  /*a590*/  @!P1 SYNCS.PHASECHK.TRANS64 P1, [R3+URZ], R0 ;  /* 0x00000000030095a7 */ /* 0x000ee4000802007f */
[----:B---3--:R-:W-:Y:S05]  /*a5a0*/  @!P1 BRA `(.L_x_23) ;  /* 0xfffffffc00f09947 */ /* 0x008fea000383ffff */
[----:B------:R-:W-:Y:S05]  /*a5b0*/  BRA `(.L_x_22) ;  /* 0xffffff7000747947 */ /* 0x000fea000383ffff */
.L_x_28:
[----:B--2---:R-:W-:-:S04]  /*a5c0*/  IMAD.U32 R4, RZ, RZ, UR4 ;  /* 0x00000004ff047e24 */ /* 0x004fc8000f8e00ff */
[----:B------:R2:W3:Y:S03]  /*a5d0*/  SYNCS.PHASECHK.TRANS64.TRYWAIT P1, [R4+URZ], R3 ;  /* 0x00000003040075a7 */ /* 0x0004e6000802017f */
[----:B---3--:R-:W-:Y:S05]  /*a5e0*/  @!P1 NANOSLEEP.SYNCS 0x989680 ;  /* 0x009896800000995d */ /* 0x008fea0003900000 */
[----:B------:R-:W3:Y:S02]  /*a5f0*/  @!P1 SYNCS.PHASECHK.TRANS64 P1, [R4+URZ], R3 ;  /* 0x00000003040095a7 */ /* 0x000ee4000802007f */
[----:B---3--:R-:W-:Y:S05]  /*a600*/  @!P1 BRA `(.L_x_28) ;  /* 0xfffffffc00ec9947 */ /* 0x008fea000383ffff */
[----:B------:R-:W-:Y:S05]  /*a610*/  BRA `(.L_x_27) ;  /* 0xffffff7400507947 */ /* 0x000fea000383ffff */
.L_x_50:
[----:B-1----:R-:W-:-:S04]  /*a620*/  IMAD.U32 R5, RZ, RZ, UR52 ;  /* 0x00000034ff057e24 */ /* 0x002fc8000f8e00ff */
[----:B------:R1:W2:Y:S03]  /*a630*/  SYNCS.PHASECHK.TRANS64.TRYWAIT P0, [R5+URZ+0x40], R4 ;  /* 0x00004004050075a7 */ /* 0x0002a6000800017f */
[----:B--2---:R-:W-:Y:S05]  /*a640*/  @!P0 NANOSLEEP.SYNCS 0x989680 ;  /* 0x009896800000895d */ /* 0x004fea0003900000 */
[----:B------:R-:W2:Y:S02]  /*a650*/  @!P0 SYNCS.PHASECHK.TRANS64 P0, [R5+URZ+0x40], R4 ;  /* 0x00004004050085a7 */ /* 0x000ea4000800007f */
[----:B--2---:R-:W-:Y:S05]  /*a660*/  @!P0 BRA `(.L_x_50) ;  /* 0xfffffffc00ec8947 */ /* 0x004fea000383ffff */
[----:B------:R-:W-:Y:S05]  /*a670*/  BRA `(.L_x_234) ;  /* 0xffffff8400207947 */ /* 0x000fea000383ffff */
.L_x_61:
[----:B-1----:R1:W2:Y:S02]  /*a680*/  SYNCS.PHASECHK.TRANS64.TRYWAIT P2, [R4+URZ+0x40], R5 ;  /* 0x00004005040075a7 */ /* 0x0022a4000804017f */
[----:B--2---:R-:W-:Y:S05]  /*a690*/  @!P2 NANOSLEEP.SYNCS 0x989680 ;  /* 0x009896800000a95d */ /* 0x004fea0003900000 */
[----:B------:R-:W2:Y:S02]  /*a6a0*/  @!P2 SYNCS.PHASECHK.TRANS64 P2, [R4+URZ+0x40], R5 ;  /* 0x000040050400a5a7 */ /* 0x000ea4000804007f */
[----:B--2---:R-:W-:Y:S05]  /*a6b0*/  @!P2 BRA `(.L_x_61) ;  /* 0xfffffffc00f0a947 */ /* 0x004fea000383ffff */
[----:B------:R-:W-:Y:S05]  /*a6c0*/  BRA `(.L_x_235) ;  /* 0xffffff8c00807947 */ /* 0x000fea000383ffff */
.L_x_72:
[----:B-1----:R1:W2:Y:S02]  /*a6d0*/  SYNCS.PHASECHK.TRANS64.TRYWAIT P2, [R4+URZ+0x40], R5 ;  /* 0x00004005040075a7 */ /* 0x0022a4000804017f */
[----:B--2---:R-:W-:Y:S05]  /*a6e0*/  @!P2 NANOSLEEP.SYNCS 0x989680 ;  /* 0x009896800000a95d */ /* 0x004fea0003900000 */
[----:B------:R-:W2:Y:S02]  /*a6f0*/  @!P2 SYNCS.PHASECHK.TRANS64 P2, [R4+URZ+0x40], R5 ;  /* 0x000040050400a5a7 */ /* 0x000ea4000804007f */
[----:B--2---:R-:W-:Y:S05]  /*a700*/  @!P2 BRA `(.L_x_72) ;  /* 0xfffffffc00f0a947 */ /* 0x004fea000383ffff */
[----:B------:R-:W-:Y:S05]  /*a710*/  BRA `(.L_x_236) ;  /* 0xffffff94007c7947 */ /* 0x000fea000383ffff */
.L_x_83:
[----:B-1----:R1:W2:Y:S02]  /*a720*/  SYNCS.PHASECHK.TRANS64.TRYWAIT P2, [R5+URZ+0x40], R4 ;  /* 0x00004004050075a7 */ /* 0x0022a4000804017f */
[----:B--2---:R-:W-:Y:S05]  /*a730*/  @!P2 NANOSLEEP.SYNCS 0x989680 ;  /* 0x009896800000a95d */ /* 0x004fea0003900000 */
[----:B------:R-:W2:Y:S02]  /*a740*/  @!P2 SYNCS.PHASECHK.TRANS64 P2, [R5+URZ+0x40], R4 ;  /* 0x000040040500a5a7 */ /* 0x000ea4000804007f */
[----:B--2---:R-:W-:Y:S05]  /*a750*/  @!P2 BRA `(.L_x_83) ;  /* 0xfffffffc00f0a947 */ /* 0x004fea000383ffff */
[----:B------:R-:W-:Y:S05]  /*a760*/  BRA `(.L_x_237) ;  /* 0xffffff9c007c7947 */ /* 0x000fea000383ffff */
.L_x_94:
[----:B-1----:R1:W2:Y:S02]  /*a770*/  SYNCS.PHASECHK.TRANS64.TRYWAIT P2, [R4+URZ+0x40], R5 ;  /* 0x00004005040075a7 */ /* 0x0022a4000804017f */
[----:B--2---:R-:W-:Y:S05]  /*a780*/  @!P2 NANOSLEEP.SYNCS 0x989680 ;  /* 0x009896800000a95d */ /* 0x004fea0003900000 */
[----:B------:R-:W2:Y:S02]  /*a790*/  @!P2 SYNCS.PHASECHK.TRANS64 P2, [R4+URZ+0x40], R5 ;  /* 0x000040050400a5a7 */ /* 0x000ea4000804007f */
[----:B--2---:R-:W-:Y:S05]  /*a7a0*/  @!P2 BRA `(.L_x_94) ;  /* 0xfffffffc00f0a947 */ /* 0x004fea000383ffff */
[----:B------:R-:W-:Y:S05]  /*a7b0*/  BRA `(.L_x_238) ;  /* 0xffffffa4007c7947 */ /* 0x000fea000383ffff */
.L_x_105:
[----:B-1----:R1:W2:Y:S02]  /*a7c0*/  SYNCS.PHASECHK.TRANS64.TRYWAIT P2, [R4+URZ+0x40], R5 ;  /* 0x00004005040075a7 */ /* 0x0022a4000804017f */
[----:B--2---:R-:W-:Y:S05]  /*a7d0*/  @!P2 NANOSLEEP.SYNCS 0x989680 ;  /* 0x009896800000a95d */ /* 0x004fea0003900000 */
[----:B------:R-:W2:Y:S02]  /*a7e0*/  @!P2 SYNCS.PHASECHK.TRANS64 P2, [R4+URZ+0x40], R5 ;  /* 0x000040050400a5a7 */ /* 0x000ea4000804007f */
[----:B--2---:R-:W-:Y:S05]  /*a7f0*/  @!P2 BRA `(.L_x_105) ;  /* 0xfffffffc00f0a947 */ /* 0x004fea000383ffff */
[----:B------:R-:W-:Y:S05]  /*a800*/  BRA `(.L_x_239) ;  /* 0xffffffac00747947 */ /* 0x000fea000383ffff */
.L_x_116:
[----:B-1----:R1:W2:Y:S02]  /*a810*/  SYNCS.PHASECHK.TRANS64.TRYWAIT P2, [R4+URZ+0x40], R5 ;  /* 0x00004005040075a7 */ /* 0x0022a4000804017f */
[----:B--2---:R-:W-:Y:S05]  /*a820*/  @!P2 NANOSLEEP.SYNCS 0x989680 ;  /* 0x009896800000a95d */ /* 0x004fea0003900000 */
[----:B------:R-:W2:Y:S02]  /*a830*/  @!P2 SYNCS.PHASECHK.TRANS64 P2, [R4+URZ+0x40], R5 ;  /* 0x000040050400a5a7 */ /* 0x000ea4000804007f */
[----:B--2---:R-:W-:Y:S05]  /*a840*/  @!P2 BRA `(.L_x_116) ;  /* 0xfffffffc00f0a947 */ /* 0x004fea000383ffff */
[----:B------:R-:W-:Y:S05]  /*a850*/  BRA `(.L_x_240) ;  /* 0xffffffb4006c7947 */ /* 0x000fea000383ffff */
.L_x_127:
[----:B-1----:R1:W2:Y:S02]  /*a860*/  SYNCS.PHASECHK.TRANS64.TRYWAIT P2, [R5+URZ+0x40], R40 ;  /* 0x00004028050075a7 */ /* 0x0022a4000804017f */
[----:B--2---:R-:W-:Y:S05]  /*a870*/  @!P2 NANOSLEEP.SYNCS 0x989680 ;  /* 0x009896800000a95d */ /* 0x004fea0003900000 */
[----:B------:R-:W2:Y:S02]  /*a880*/  @!P2 SYNCS.PHASECHK.TRANS64 P2, [R5+URZ+0x40], R40 ;  /* 0x000040280500a5a7 */ /* 0x000ea4000804007f */
[----:B--2---:R-:W-:Y:S05]  /*a890*/  @!P2 BRA `(.L_x_127) ;  /* 0xfffffffc00f0a947 */ /* 0x004fea000383ffff */
[----:B------:R-:W-:Y:S05]  /*a8a0*/  BRA `(.L_x_241) ;  /* 0xffffffbc00587947 */ /* 0x000fea000383ffff */
.L_x_147:
[----:B-1----:R-:W-:-:S04]  /*a8b0*/  MOV R3, UR4 ;  /* 0x0000000400037c02 */ /* 0x002fc80008000f00 */
[----:B------:R1:W2:Y:S03]  /*a8c0*/  SYNCS.PHASECHK.TRANS64.TRYWAIT P0, [R3+URZ+0x88], R0 ;  /* 0x00008800030075a7 */ /* 0x0002a6000800017f */
[----:B--2---:R-:W-:Y:S05]  /*a8d0*/  @!P0 NANOSLEEP.SYNCS 0x989680 ;  /* 0x009896800000895d */ /* 0x004fea0003900000 */
[----:B------:R-:W2:Y:S02]  /*a8e0*/  @!P0 SYNCS.PHASECHK.TRANS64 P0, [R3+URZ+0x88], R0 ;  /* 0x00008800030085a7 */ /* 0x000ea4000800007f */
[----:B--2---:R-:W-:Y:S05]  /*a8f0*/  @!P0 BRA `(.L_x_147) ;  /* 0xfffffffc00ec8947 */ /* 0x004fea000383ffff */
[----:B------:R-:W-:Y:S05]  /*a900*/  BRA `(.L_x_146) ;  /* 0xffffffd400347947 */ /* 0x000fea000383ffff */
.L_x_156:
[----:B-1----:R-:W-:-:S04]  /*a910*/  IMAD.U32 R5, RZ, RZ, UR13 ;  /* 0x0000000dff057e24 */ /* 0x002fc8000f8e00ff */
[----:B------:R1:W2:Y:S03]  /*a920*/  SYNCS.PHASECHK.TRANS64.TRYWAIT P1, [R5+URZ+0x60], R4 ;  /* 0x00006004050075a7 */ /* 0x0002a6000802017f */
[----:B--2---:R-:W-:Y:S05]  /*a930*/  @!P1 NANOSLEEP.SYNCS 0x989680 ;  /* 0x009896800000995d */ /* 0x004fea0003900000 */
[----:B------:R-:W2:Y:S02]  /*a940*/  @!P1 SYNCS.PHASECHK.TRANS64 P1, [R5+URZ+0x60], R4 ;  /* 0x00006004050095a7 */ /* 0x000ea4000802007f */
[----:B--2---:R-:W-:Y:S05]  /*a950*/  @!P1 BRA `(.L_x_156) ;  /* 0xfffffffc00ec9947 */ /* 0x004fea000383ffff */
[----:B------:R-:W-:Y:S05]  /*a960*/  BRA `(.L_x_242) ;  /* 0xffffffd8001c7947 */ /* 0x000fea000383ffff */
.L_x_162:
[----:B-12---:R-:W-:-:S04]  /*a970*/  IMAD.U32 R5, RZ, RZ, UR13 ;  /* 0x0000000dff057e24 */ /* 0x006fc8000f8e00ff */
[----:B------:R1:W2:Y:S03]  /*a980*/  SYNCS.PHASECHK.TRANS64.TRYWAIT P1, [R5+URZ+0x68], R4 ;  /* 0x00006804050075a7 */ /* 0x0002a6000802017f */
[----:B--2---:R-:W-:Y:S05]  /*a990*/  @!P1 NANOSLEEP.SYNCS 0x989680 ;  /* 0x009896800000995d */ /* 0x004fea0003900000 */
[----:B------:R-:W2:Y:S02]  /*a9a0*/  @!P1 SYNCS.PHASECHK.TRANS64 P1, [R5+URZ+0x68], R4 ;  /* 0x00006804050095a7 */ /* 0x000ea4000802007f */
[----:B--2---:R-:W-:Y:S05]  /*a9b0*/  @!P1 BRA `(.L_x_162) ;  /* 0xfffffffc00ec9947 */ /* 0x004fea000383ffff */
[----:B------:R-:W-:Y:S05]  /*a9c0*/  BRA `(.L_x_243) ;  /* 0xffffffd800647947 */ /* 0x000fea000383ffff */
.L_x_168:
[----:B-123--:R-:W-:-:S04]  /*a9d0*/  MOV R5, UR13 ;  /* 0x0000000d00057c02 */ /* 0x00efc80008000f00 */
[----:B------:R1:W2:Y:S03]  /*a9e0*/  SYNCS.PHASECHK.TRANS64.TRYWAIT P1, [R5+URZ+0x70], R4 ;  /* 0x00007004050075a7 */ /* 0x0002a6000802017f */
[----:B--2---:R-:W-:Y:S05]  /*a9f0*/  @!P1 NANOSLEEP.SYNCS 0x989680 ;  /* 0x009896800000995d */ /* 0x004fea0003900000 */
[----:B------:R-:W2:Y:S02]  /*aa00*/  @!P1 SYNCS.PHASECHK.TRANS64 P1, [R5+URZ+0x70], R4 ;  /* 0x00007004050095a7 */ /* 0x000ea4000802007f */
[----:B--2---:R-:W-:Y:S05]  /*aa10*/  @!P1 BRA `(.L_x_168) ;  /* 0xfffffffc00ec9947 */ /* 0x004fea000383ffff */
[----:B------:R-:W-:Y:S05]  /*aa20*/  BRA `(.L_x_244) ;  /* 0xffffffd800b47947 */ /* 0x000fea000383ffff */
.L_x_174:
[----:B-1234-:R-:W-:-:S04]  /*aa30*/  IMAD.U32 R5, RZ, RZ, UR13 ;  /* 0x0000000dff057e24 */ /* 0x01efc8000f8e00ff */
[----:B------:R1:W2:Y:S03]  /*aa40*/  SYNCS.PHASECHK.TRANS64.TRYWAIT P1, [R5+URZ+0x78], R4 ;  /* 0x00007804050075a7 */ /* 0x0002a6000802017f */
[----:B--2---:R-:W-:Y:S05]  /*aa50*/  @!P1 NANOSLEEP.SYNCS 0x989680 ;  /* 0x009896800000995d */ /* 0x004fea0003900000 */
[----:B------:R-:W2:Y:S02]  /*aa60*/  @!P1 SYNCS.PHASECHK.TRANS64 P1, [R5+URZ+0x78], R4 ;  /* 0x00007804050095a7 */ /* 0x000ea4000802007f */
[----:B--2---:R-:W-:Y:S05]  /*aa70*/  @!P1 BRA `(.L_x_174) ;  /* 0xfffffffc00ec9947 */ /* 0x004fea000383ffff */
[----:B------:R-:W-:Y:S05]  /*aa80*/  BRA `(.L_x_245) ;  /* 0xffffffdc00047947 */ /* 0x000fea000383ffff */
.L_x_180:
[----:B-1234-:R-:W-:-:S04]  /*aa90*/  IMAD.U32 R5, RZ, RZ, UR13 ;  /* 0x0000000dff057e24 */ /* 0x01efc8000f8e00ff */
[----:B------:R1:W2:Y:S03]  /*aaa0*/  SYNCS.PHASECHK.TRANS64.TRYWAIT P1, [R5+URZ+0x60], R4 ;  /* 0x00006004050075a7 */ /* 0x0002a6000802017f */
[----:B--2---:R-:W-:Y:S05]  /*aab0*/  @!P1 NANOSLEEP.SYNCS 0x989680 ;  /* 0x009896800000995d */ /* 0x004fea0003900000 */
[----:B------:R-:W2:Y:S02]  /*aac0*/  @!P1 SYNCS.PHASECHK.TRANS64 P1, [R5+URZ+0x60], R4 ;  /* 0x00006004050095a7 */ /* 0x000ea4000802007f */
[----:B--2---:R-:W-:Y:S05]  /*aad0*/  @!P1 BRA `(.L_x_180) ;  /* 0xfffffffc00ec9947 */ /* 0x004fea000383ffff */
[----:B------:R-:W-:Y:S05]  /*aae0*/  BRA `(.L_x_246) ;  /* 0xffffffdc00587947 */ /* 0x000fea000383ffff */
.L_x_186:
[----:B-1234-:R-:W-:-:S04]  /*aaf0*/  MOV R5, UR13 ;  /* 0x0000000d00057c02 */ /* 0x01efc80008000f00 */
[----:B------:R1:W2:Y:S03]  /*ab00*/  SYNCS.PHASECHK.TRANS64.TRYWAIT P1, [R5+URZ+0x68], R4 ;  /* 0x00006804050075a7 */ /* 0x0002a6000802017f */
[----:B--2---:R-:W-:Y:S05]  /*ab10*/  @!P1 NANOSLEEP.SYNCS 0x989680 ;  /* 0x009896800000995d */ /* 0x004fea0003900000 */
[----:B------:R-:W2:Y:S02]  /*ab20*/  @!P1 SYNCS.PHASECHK.TRANS64 P1, [R5+URZ+0x68], R4 ;  /* 0x00006804050095a7 */ /* 0x000ea4000802007f */
[----:B--2---:R-:W-:Y:S05]  /*ab30*/  @!P1 BRA `(.L_x_186) ;  /* 0xfffffffc00ec9947 */ /* 0x004fea000383ffff */
[----:B------:R-:W-:Y:S05]  /*ab40*/  BRA `(.L_x_247) ;  /* 0xffffffdc009c7947 */ /* 0x000fea000383ffff */
.L_x_192:
[----:B-1234-:R-:W-:-:S04]  /*ab50*/  IMAD.U32 R5, RZ, RZ, UR13 ;  /* 0x0000000dff057e24 */ /* 0x01efc8000f8e00ff */
[----:B------:R1:W2:Y:S03]  /*ab60*/  SYNCS.PHASECHK.TRANS64.TRYWAIT P1, [R5+URZ+0x70], R4 ;  /* 0x00007004050075a7 */ /* 0x0002a6000802017f */
[----:B--2---:R-:W-:Y:S05]  /*ab70*/  @!P1 NANOSLEEP.SYNCS 0x989680 ;  /* 0x009896800000995d */ /* 0x004fea0003900000 */
[----:B------:R-:W2:Y:S02]  /*ab80*/  @!P1 SYNCS.PHASECHK.TRANS64 P1, [R5+URZ+0x70], R4 ;  /* 0x00007004050095a7 */ /* 0x000ea4000802007f */
[----:B--2---:R-:W-:Y:S05]  /*ab90*/  @!P1 BRA `(.L_x_192) ;  /* 0xfffffffc00ec9947 */ /* 0x004fea000383ffff */
[----:B------:R-:W-:Y:S05]  /*aba0*/  BRA `(.L_x_248) ;  /* 0xffffffdc00e07947 */ /* 0x000fea000383ffff */
.L_x_198:
[----:B-1234-:R-:W-:-:S04]  /*abb0*/  IMAD.U32 R5, RZ, RZ, UR13 ;  /* 0x0000000dff057e24 */ /* 0x01efc8000f8e00ff */
[----:B------:R1:W2:Y:S03]  /*abc0*/  SYNCS.PHASECHK.TRANS64.TRYWAIT P1, [R5+URZ+0x78], R4 ;  /* 0x00007804050075a7 */ /* 0x0002a6000802017f */
[----:B--2---:R-:W-:Y:S05]  /*abd0*/  @!P1 NANOSLEEP.SYNCS 0x989680 ;  /* 0x009896800000995d */ /* 0x004fea0003900000 */
[----:B------:R-:W2:Y:S02]  /*abe0*/  @!P1 SYNCS.PHASECHK.TRANS64 P1, [R5+URZ+0x78], R4 ;  /* 0x00007804050095a7 */ /* 0x000ea4000802007f */
[----:B--2---:R-:W-:Y:S05]  /*abf0*/  @!P1 BRA `(.L_x_198) ;  /* 0xfffffffc00ec9947 */ /* 0x004fea000383ffff */
[----:B------:R-:W-:Y:S05]  /*ac00*/  BRA `(.L_x_249) ;  /* 0xffffffe000247947 */ /* 0x000fea000383ffff */
.L_x_208:
[----:B------:R1:W1:Y:S02]  /*ac10*/  SYNCS.PHASECHK.TRANS64.TRYWAIT P0, [R0+URZ+0x60], R3 ;  /* 0x00006003000075a7 */ /* 0x000264000800017f */
[----:B-1----:R-:W-:Y:S05]  /*ac20*/  @!P0 NANOSLEEP.SYNCS 0x989680 ;  /* 0x009896800000895d */ /* 0x002fea0003900000 */
[----:B------:R-:W1:Y:S02]  /*ac30*/  @!P0 SYNCS.PHASECHK.TRANS64 P0, [R0+URZ+0x60], R3 ;  /* 0x00006003000085a7 */ /* 0x000e64000800007f */
[----:B-1----:R-:W-:Y:S05]  /*ac40*/  @!P0 BRA `(.L_x_208) ;  /* 0xfffffffc00f08947 */ /* 0x002fea000383ffff */
[----:B------:R-:W-:Y:S05]  /*ac50*/  BRA `(.L_x_250) ;  /* 0xffffffe800147947 */ /* 0x000fea000383ffff */
.L_x_210:
[----:B------:R1:W1:Y:S02]  /*ac60*/  SYNCS.PHASECHK.TRANS64.TRYWAIT P0, [R0+URZ+0x68], R3 ;  /* 0x00006803000075a7 */ /* 0x000264000800017f */
[----:B-1----:R-:W-:Y:S05]  /*ac70*/  @!P0 NANOSLEEP.SYNCS 0x989680 ;  /* 0x009896800000895d */ /* 0x002fea0003900000 */
[----:B------:R-:W1:Y:S02]  /*ac80*/  @!P0 SYNCS.PHASECHK.TRANS64 P0, [R0+URZ+0x68], R3 ;  /* 0x00006803000085a7 */ /* 0x000e64000800007f */
[----:B-1----:R-:W-:Y:S05]  /*ac90*/  @!P0 BRA `(.L_x_210) ;  /* 0xfffffffc00f08947 */ /* 0x002fea000383ffff */
[----:B------:R-:W-:Y:S05]  /*aca0*/  BRA `(.L_x_251) ;  /* 0xffffffe800107947 */ /* 0x000fea000383ffff */
.L_x_212:
[----:B------:R1:W1:Y:S02]  /*acb0*/  SYNCS.PHASECHK.TRANS64.TRYWAIT P0, [R0+URZ+0x70], R3 ;  /* 0x00007003000075a7 */ /* 0x000264000800017f */
[----:B-1----:R-:W-:Y:S05]  /*acc0*/  @!P0 NANOSLEEP.SYNCS 0x989680 ;  /* 0x009896800000895d */ /* 0x002fea0003900000 */
[----:B------:R-:W1:Y:S02]  /*acd0*/  @!P0 SYNCS.PHASECHK.TRANS64 P0, [R0+URZ+0x70], R3 ;  /* 0x00007003000085a7 */ /* 0x000e64000800007f */
[----:B-1----:R-:W-:Y:S05]  /*ace0*/  @!P0 BRA `(.L_x_212) ;  /* 0xfffffffc00f08947 */ /* 0x002fea000383ffff */
[----:B------:R-:W-:Y:S05]  /*acf0*/  BRA `(.L_x_252) ;  /* 0xffffffe8000c7947 */ /* 0x000fea000383ffff */
.L_x_216:
[----:B------:R-:W-:Y:S01]  /*ad00*/  BSSY B1, `(.L_x_253) ;  /* 0x0000006000017945 */ /* 0x000fe20003800000 */
[----:B------:R-:W-:-:S07]  /*ad10*/  MOV R15, 0xffffffff ;  /* 0xffffffff000f7802 */ /* 0x000fce0000000f00 */
[----:B------:R-:W-:Y:S05]  /*ad20*/  WARPSYNC.COLLECTIVE R15, `(.L_x_254) ;  /* 0x000000000f0c7348 */ /* 0x000fea0003c00000 */
[----:B------:R-:W-:Y:S02]  /*ad30*/  ELECT P6, UR62, PT ;  /* 0x00000000003e782f */ /* 0x000fe400038c0000 */
[----:B------:R-:W-:Y:S01]  /*ad40*/  MOV R14, UR62 ;  /* 0x0000003e000e7c02 */ /* 0x000fe20008000f00 */
[----:B------:R-:W-:Y:S10]  /*ad50*/  ENDCOLLECTIVE ;  /* 0x000000000000791b */ /* 0x000ff40003800000 */
.L_x_254:
[----:B------:R-:W-:Y:S05]  /*ad60*/  BSYNC B1 ;  /* 0x0000000000017941 */ /* 0x000fea0003800000 */
.L_x_253:
[----:B------:R-:W-:Y:S05]  /*ad70*/  BRA `(.L_x_255) ;  /* 0xffffffe800887947 */ /* 0x000fea000383ffff */
.L_x_219:
[----:B--2---:R2:W3:Y:S02]  /*ad80*/  SYNCS.PHASECHK.TRANS64.TRYWAIT P1, [R15+URZ+0x20], R8 ;  /* 0x000020080f0075a7 */ /* 0x0044e4000802017f */
[----:B---3--:R-:W-:Y:S05]  /*ad90*/  @!P1 NANOSLEEP.SYNCS 0x989680 ;  /* 0x009896800000995d */ /* 0x008fea0003900000 */
[----:B------:R-:W3:Y:S02]  /*ada0*/  @!P1 SYNCS.PHASECHK.TRANS64 P1, [R15+URZ+0x20], R8 ;  /* 0x000020080f0095a7 */ /* 0x000ee4000802007f */
[----:B---3--:R-:W-:Y:S05]  /*adb0*/  @!P1 BRA `(.L_x_219) ;  /* 0xfffffffc00f09947 */ /* 0x008fea000383ffff */
[----:B------:R-:W-:Y:S05]  /*adc0*/  BRA `(.L_x_256) ;  /* 0xffffffe800bc7947 */ /* 0x000fea000383ffff */
.L_x_228:
[----:B------:R-:W-:Y:S01]  /*add0*/  BSSY B0, `(.L_x_257) ;  /* 0x0000006000007945 */ /* 0x000fe20003800000 */
[----:B------:R-:W-:-:S07]  /*ade0*/  IMAD.MOV.U32 R15, RZ, RZ, -0x1 ;  /* 0xffffffffff0f7424 */ /* 0x000fce00078e00ff */
[----:B------:R-:W-:Y:S05]  /*adf0*/  WARPSYNC.COLLECTIVE R15, `(.L_x_258) ;  /* 0x000000000f0c7348 */ /* 0x000fea0003c00000 */
[----:B------:R-:W-:Y:S02]  /*ae00*/  ELECT P6, UR62, PT ;  /* 0x00000000003e782f */ /* 0x000fe400038c0000 */
[----:B------:R-:W-:Y:S01]  /*ae10*/  MOV R14, UR62 ;  /* 0x0000003e000e7c02 */ /* 0x000fe20008000f00 */
[----:B------:R-:W-:Y:S10]  /*ae20*/  ENDCOLLECTIVE ;  /* 0x000000000000791b */ /* 0x000ff40003800000 */
.L_x_258:
[----:B------:R-:W-:Y:S05]  /*ae30*/  BSYNC B0 ;  /* 0x0000000000007941 */ /* 0x000fea0003800000 */
.L_x_257:
[----:B------:R-:W-:Y:S05]  /*ae40*/  BRA `(.L_x_259) ;  /* 0xfffffff400187947 */ /* 0x000fea000383ffff */
.L_x_230:
[----:B-1----:R1:W2:Y:S02]  /*ae50*/  SYNCS.PHASECHK.TRANS64.TRYWAIT P0, [R7+URZ], R4 ;  /* 0x00000004070075a7 */ /* 0x0022a4000800017f */
[----:B--2---:R-:W-:Y:S05]  /*ae60*/  @!P0 NANOSLEEP.SYNCS 0x989680 ;  /* 0x009896800000895d */ /* 0x004fea0003900000 */
[----:B------:R-:W2:Y:S02]  /*ae70*/  @!P0 SYNCS.PHASECHK.TRANS64 P0, [R7+URZ], R4 ;  /* 0x00000004070085a7 */ /* 0x000ea4000800007f */
[----:B--2---:R-:W-:Y:S05]  /*ae80*/  @!P0 BRA `(.L_x_230) ;  /* 0xfffffffc00f08947 */ /* 0x004fea000383ffff */
[----:B------:R-:W-:Y:S05]  /*ae90*/  BRA `(.L_x_260) ;  /* 0xfffffff400547947 */ /* 0x000fea000383ffff */
.L_x_231:
[----:B-1----:R1:W2:Y:S02]  /*aea0*/  SYNCS.PHASECHK.TRANS64.TRYWAIT P0, [R6+URZ], R3 ;  /* 0x00000003060075a7 */ /* 0x0022a4000800017f */
[----:B--2---:R-:W-:Y:S05]  /*aeb0*/  @!P0 NANOSLEEP.SYNCS 0x989680 ;  /* 0x009896800000895d */ /* 0x004fea0003900000 */
[----:B------:R-:W2:Y:S02]  /*aec0*/  @!P0 SYNCS.PHASECHK.TRANS64 P0, [R6+URZ], R3 ;  /* 0x00000003060085a7 */ /* 0x000ea4000800007f */
[----:B--2---:R-:W-:Y:S05]  /*aed0*/  @!P0 BRA `(.L_x_231) ;  /* 0xfffffffc00f08947 */ /* 0x004fea000383ffff */
[----:B------:R-:W-:Y:S05]  /*aee0*/  BRA `(.L_x_261) ;  /* 0xfffffff400647947 */ /* 0x000fea000383ffff */
.L_x_232:
[----:B--2---:R2:W3:Y:S02]  /*aef0*/  SYNCS.PHASECHK.TRANS64.TRYWAIT P0, [R7+URZ], R4 ;  /* 0x00000004070075a7 */ /* 0x0044e4000800017f */
[----:B---3--:R-:W-:Y:S05]  /*af00*/  @!P0 NANOSLEEP.SYNCS 0x989680 ;  /* 0x009896800000895d */ /* 0x008fea0003900000 */
[----:B------:R-:W3:Y:S02]  /*af10*/  @!P0 SYNCS.PHASECHK.TRANS64 P0, [R7+URZ], R4 ;  /* 0x00000004070085a7 */ /* 0x000ee4000800007f */
[----:B---3--:R-:W-:Y:S05]  /*af20*/  @!P0 BRA `(.L_x_232) ;  /* 0xfffffffc00f08947 */ /* 0x008fea000383ffff */
[----:B------:R-:W-:Y:S05]  /*af30*/  BRA `(.L_x_262) ;  /* 0xfffffff4006c7947 */ /* 0x000fea000383ffff */
.L_x_263:
[----:B------:R-:W-:-:S00]  /*af40*/  BRA `(.L_x_263) ;  /* 0xfffffffc00fc7947 */ /* 0x000fc0000383ffff */
[----:B------:R-:W-:-:S00]  /*af50*/  NOP ;  /* 0x0000000000007918 */ /* 0x000fc00000000000 */
        /* <DEDUP_REMOVED lines=10> */
.L_x_264:


//--------------------- .nv.global.init           --------------------------
	.section	.nv.global.init,"aw",@progbits
.nv.global.init:
	.type		$str$22,@object
	.size		$str$22,($str$26 - $str$22)
$str$22:
        /*0000*/ 	.byte	0x6b, 0x5f, 0x74, 0x69, 0x6c, 0x65, 0x5f, 0x63, 0x6f, 0x75, 0x6e, 0x74, 0x20, 0x3e, 0x3d, 0x20
        /*0010*/ 	.byte	0x31, 0x00
	.type		$str$26,@object
	.size		$str$26,($str$27 - $str$26)
$str$26:
        /*0012*/ 	.byte	0x28, 0x61, 0x64, 0x64, 0x72, 0x65, 0x73, 0x73, 0x20, 0x26, 0x20, 0x6d, 0x61, 0x73, 0x6b, 0x29
        /*0022*/ 	.byte	0x20, 0x3d, 0x3d, 0x20, 0x30, 0x00
	.type		$str$27,@object
	.size		$str$27,($str$23 - $str$27)
$str$27:
        /*0028*/ 	.byte	0x2f, 0x74, 0x6d, 0x70, 0x2f, 0x63, 0x75, 0x74, 0x6c, 0x61, 0x73, 0x73, 0x5f, 0x73, 0x77, 0x65
        /*0038*/ 	.byte	0x65, 0x70, 0x5f, 0x73, 0x72, 0x63, 0x2f, 0x69, 0x6e, 0x63, 0x6c, 0x75, 0x64, 0x65, 0x2f, 0x63
        /*0048*/ 	.byte	0x75, 0x74, 0x65, 0x2f, 0x70, 0x6f, 0x69, 0x6e, 0x74, 0x65, 0x72, 0x5f, 0x66, 0x6c, 0x61, 0x67
        /*0058*/ 	.byte	0x67, 0x65, 0x64, 0x2e, 0x68, 0x70, 0x70, 0x00
	.type		$str$23,@object
	.size		$str$23,(__unnamed_2 - $str$23)
$str$23:
        /*0060*/ 	.byte	0x2f, 0x74, 0x6d, 0x70, 0x2f, 0x63, 0x75, 0x74, 0x6c, 0x61, 0x73, 0x73, 0x5f, 0x73, 0x77, 0x65
        /*0070*/ 	.byte	0x65, 0x70, 0x5f, 0x73, 0x72, 0x63, 0x2f, 0x69, 0x6e, 0x63, 0x6c, 0x75, 0x64, 0x65, 0x2f, 0x63
        /*0080*/ 	.byte	0x75, 0x74, 0x6c, 0x61, 0x73, 0x73, 0x2f, 0x67, 0x65, 0x6d, 0x6d, 0x2f, 0x63, 0x6f, 0x6c, 0x6c
        /*0090*/ 	.byte	0x65, 0x63, 0x74, 0x69, 0x76, 0x65, 0x2f, 0x73, 0x6d, 0x39, 0x30, 0x5f, 0x6d, 0x6d, 0x61, 0x5f
        /*00a0*/ 	.byte	0x74, 0x6d, 0x61, 0x5f, 0x67, 0x6d, 0x6d, 0x61, 0x5f, 0x73, 0x73, 0x5f, 0x77, 0x61, 0x72, 0x70
        /*00b0*/ 	.byte	0x73, 0x70, 0x65, 0x63, 0x69, 0x61, 0x6c, 0x69, 0x7a, 0x65, 0x64, 0x2e, 0x68, 0x70, 0x70, 0x00
	.type		__unnamed_2,@object
	.size		__unnamed_2,(__unnamed_1 - __unnamed_2)
__unnamed_2:
        /*00c0*/ 	.byte	0x61, 0x75, 0x74, 0x6f, 0x20, 0x63, 0x75, 0x74, 0x65, 0x3a, 0x3a, 0x61, 0x73, 0x5f, 0x70, 0x6f
        /* <DEDUP_REMOVED lines=27> */
        /*0280*/ 	.byte	0x3c, 0x34, 0x30, 0x39, 0x36, 0x3e, 0x3e, 0x3e, 0x3e, 0x3e, 0x5d, 0x00
	.type		__unnamed_1,@object
	.size		__unnamed_1,(.L_0 - __unnamed_1)
__unnamed_1:
        /* <DEDUP_REMOVED lines=181> */
        /*0ddc*/ 	.byte	0x74, 0x69, 0x74, 0x79, 0x5d, 0x00
.L_0:


//--------------------- .nv.shared._ZN7cutlass13device_kernelINS_4gemm6kernel13GemmUniversalIN4cute5tupleIJiiiiEEENS1_10collective13CollectiveMmaINS1_34MainloopSm90TmaGmmaWarpSpecializedILi4ENS5_IJNS4_1CILi1EEESB_SB_EEENS1_35KernelTmaWarpSpecializedCooperativeEEENS5_IJNSA_ILi128EEENSA_ILi256EEENSA_ILi64EEEEEENS_10bfloat16_tENS5_IJlSB_lEEESJ_SK_NS4_8TiledMMAINS4_8MMA_AtomIJNS4_4SM904GMMA28MMA_64x256x16_F32BF16BF16_SSILNSO_5MajorE0ELSQ_0ELNSO_7ScaleInE1ELSR_1EEEEEENS4_6LayoutINS5_IJNSA_ILi2EEESB_SB_EEENS5_IJSB_NSA_ILi0EEESX_EEEEENS5_IJNS4_10UnderscoreES10_S10_EEEEENS4_13SM90_TMA_LOADENS4_14ComposedLayoutINS4_7SwizzleILi3ELi4ELi3EEENS4_18smem_ptr_flag_bitsILi16EEENSU_INS5_IJNSA_ILi8EEESH_EEENS5_IJSH_SB_EEEEEEEvNS4_8identityES13_S1D_vS1E_EENS_8epilogue10collective18CollectiveEpilogueINS1G_22Sm90TmaWarpSpecializedILi4ELi2ELi16ELb1ELb0EEEJSI_NS5_IJSF_NSA_ILi32EEEEEESJ_SK_SJ_SK_NS1G_6fusion15FusionCallbacksIS1K_NS1N_23LinCombPerRowBiasEltActINS1G_6thread4ReLuESJ_fSJ_SJ_fLi8ELNS_15FloatRoundStyleE2EEESI_S1M_JEEES13_NS14_INS15_ILi2ELi4ELi3EEES18_NSU_INS5_IJS19_S1L_EEENS5_IJS1L_SB_EEEEEEENS4_17SM75_U32x4_LDSM_NENS4_14SM90_TMA_STOREES1Z_NS4_17SM90_U32x4_STSM_NENS4_9Copy_AtomIJS22_NS_6half_tEEEEvEEEvvEEEEvNT_6ParamsE --------------------------
	.section	.nv.shared._ZN7cutlass13device_kernelINS_4gemm6kernel13GemmUniversalIN4cute5tupleIJiiiiEEENS1_10collective13CollectiveMmaINS1_34MainloopSm90TmaGmmaWarpSpecializedILi4ENS5_IJNS4_1CILi1EEESB_SB_EEENS1_35KernelTmaWarpSpecializedCooperativeEEENS5_IJNSA_ILi128EEENSA_ILi256EEENSA_ILi64EEEEEENS_10bfloat16_tENS5_IJlSB_lEEESJ_SK_NS4_8TiledMMAINS4_8MMA_AtomIJNS4_4SM904GMMA28MMA_64x256x16_F32BF16BF16_SSILNSO_5MajorE0ELSQ_0ELNSO_7ScaleInE1ELSR_1EEEEEENS4_6LayoutINS5_IJNSA_ILi2EEESB_SB_EEENS5_IJSB_NSA_ILi0EEESX_EEEEENS5_IJNS4_10UnderscoreES10_S10_EEEEENS4_13SM90_TMA_LOADENS4_14ComposedLayoutINS4_7SwizzleILi3ELi4ELi3EEENS4_18smem_ptr_flag_bitsILi16EEENSU_INS5_IJNSA_ILi8EEESH_EEENS5_IJSH_SB_EEEEEEEvNS4_8identityES13_S1D_vS1E_EENS_8epilogue10collective18CollectiveEpilogueINS1G_22Sm90TmaWarpSpecializedILi4ELi2ELi16ELb1ELb0EEEJSI_NS5_IJSF_NSA_ILi32EEEEEESJ_SK_SJ_SK_NS1G_6fusion15FusionCallbacksIS1K_NS1N_23LinCombPerRowBiasEltActINS1G_6thread4ReLuESJ_fSJ_SJ_fLi8ELNS_15FloatRoundStyleE2EEESI_S1M_JEEES13_NS14_INS15_ILi2ELi4ELi3EEES18_NSU_INS5_IJS19_S1L_EEENS5_IJS1L_SB_EEEEEEENS4_17SM75_U32x4_LDSM_NENS4_14SM90_TMA_STOREES1Z_NS4_17SM90_U32x4_STSM_NENS4_9Copy_AtomIJS22_NS_6half_tEEEEvEEEvvEEEEvNT_6ParamsE,"aw",@nobits
	.sectionflags	@""
	.align	16
	.zero		1024


//--------------------- .nv.shared.reserved.0     --------------------------
	.section	.nv.shared.reserved.0,"aw",@nobits
	.weak		__nv_reservedSMEM_offset_0_alias
	.size		__nv_reservedSMEM_offset_0_alias, 0, 0
	.other		__nv_reservedSMEM_offset_0_alias,@"STO_CUDA_RESERVED_SHARED STV_DEFAULT"
__nv_reservedSMEM_offset_0_alias:
	.zero		0


//--------------------- .nv.global                --------------------------
	.section	.nv.global,"aw",@nobits
.nv.global:
	.type		_ZN39_INTERNAL_a7391b53_4_k_cu_8d6e0a7c_27974cute1_E,@object
	.size		_ZN39_INTERNAL_a7391b53_4_k_cu_8d6e0a7c_27974cute1_E,(_ZN39_INTERNAL_a7391b53_4_k_cu_8d6e0a7c_27974cuda3std3__45__cpo6cbeginE - _ZN39_INTERNAL_a7391b53_4_k_cu_8d6e0a7c_27974cute1_E)
_ZN39_INTERNAL_a7391b53_4_k_cu_8d6e0a7c_27974cute1_E:
	.zero		1
	.type		_ZN39_INTERNAL_a7391b53_4_k_cu_8d6e0a7c_27974cuda3std3__45__cpo6cbeginE,@object
	.size		_ZN39_INTERNAL_a7391b53_4_k_cu_8d6e0a7c_27974cuda3std3__45__cpo6cbeginE,(_ZN39_INTERNAL_a7391b53_4_k_cu_8d6e0a7c_27974cuda3std3__48in_placeE - _ZN39_INTERNAL_a7391b53_4_k_cu_8d6e0a7c_27974cuda3std3__45__cpo6cbeginE)
_ZN39_INTERNAL_a7391b53_4_k_cu_8d6e0a7c_27974cuda3std3__45__cpo6cbeginE:
	.zero		1
	.type		_ZN39_INTERNAL_a7391b53_4_k_cu_8d6e0a7c_27974cuda3std3__48in_placeE,@object
	.size		_ZN39_INTERNAL_a7391b53_4_k_cu_8d6e0a7c_27974cuda3std3__48in_placeE,(_ZN39_INTERNAL_a7391b53_4_k_cu_8d6e0a7c_27974cuda3std6ranges3__45__cpo9iter_moveE - _ZN39_INTERNAL_a7391b53_4_k_cu_8d6e0a7c_27974cuda3std3__48in_placeE)
_ZN39_INTERNAL_a7391b53_4_k_cu_8d6e0a7c_27974cuda3std3__48in_placeE:
	.zero		1
	.type		_ZN39_INTERNAL_a7391b53_4_k_cu_8d6e0a7c_27974cuda3std6ranges3__45__cpo9iter_moveE,@object
	.size		_ZN39_INTERNAL_a7391b53_4_k_cu_8d6e0a7c_27974cuda3std6ranges3__45__cpo9iter_moveE,(_ZN39_INTERNAL_a7391b53_4_k_cu_8d6e0a7c_27974cuda3std3__45__cpo5beginE - _ZN39_INTERNAL_a7391b53_4_k_cu_8d6e0a7c_27974cuda3std6ranges3__45__cpo9iter_moveE)
_ZN39_INTERNAL_a7391b53_4_k_cu_8d6e0a7c_27974cuda3std6ranges3__45__cpo9iter_moveE:
	.zero		1
	.type		_ZN39_INTERNAL_a7391b53_4_k_cu_8d6e0a7c_27974cuda3std3__45__cpo5beginE,@object
	.size		_ZN39_INTERNAL_a7391b53_4_k_cu_8d6e0a7c_27974cuda3std3__45__cpo5beginE,(_ZN39_INTERNAL_a7391b53_4_k_cu_8d6e0a7c_27974cuda3std3__441_GLOBAL__N__a7391b53_4_k_cu_8d6e0a7c_27976ignoreE - _ZN39_INTERNAL_a7391b53_4_k_cu_8d6e0a7c_27974cuda3std3__45__cpo5beginE)
_ZN39_INTERNAL_a7391b53_4_k_cu_8d6e0a7c_27974cuda3std3__45__cpo5beginE:
	.zero		1
	.type		_ZN39_INTERNAL_a7391b53_4_k_cu_8d6e0a7c_27974cuda3std3__441_GLOBAL__N__a7391b53_4_k_cu_8d6e0a7c_27976ignoreE,@object
	.size		_ZN39_INTERNAL_a7391b53_4_k_cu_8d6e0a7c_27974cuda3std3__441_GLOBAL__N__a7391b53_4_k_cu_8d6e0a7c_27976ignoreE,(_ZN39_INTERNAL_a7391b53_4_k_cu_8d6e0a7c_27974cute7productE - _ZN39_INTERNAL_a7391b53_4_k_cu_8d6e0a7c_27974cuda3std3__441_GLOBAL__N__a7391b53_4_k_cu_8d6e0a7c_27976ignoreE)
_ZN39_INTERNAL_a7391b53_4_k_cu_8d6e0a7c_27974cuda3std3__441_GLOBAL__N__a7391b53_4_k_cu_8d6e0a7c_27976ignoreE:
	.zero		1
	.type		_ZN39_INTERNAL_a7391b53_4_k_cu_8d6e0a7c_27974cute7productE,@object
	.size		_ZN39_INTERNAL_a7391b53_4_k_cu_8d6e0a7c_27974cute7productE,(_ZN39_INTERNAL_a7391b53_4_k_cu_8d6e0a7c_27974cuda3std3__45__cpo3endE - _ZN39_INTERNAL_a7391b53_4_k_cu_8d6e0a7c_27974cute7productE)
_ZN39_INTERNAL_a7391b53_4_k_cu_8d6e0a7c_27974cute7productE:
	.zero		1
	.type		_ZN39_INTERNAL_a7391b53_4_k_cu_8d6e0a7c_27974cuda3std3__45__cpo3endE,@object
	.size		_ZN39_INTERNAL_a7391b53_4_k_cu_8d6e0a7c_27974cuda3std3__45__cpo3endE,(_ZN39_INTERNAL_a7391b53_4_k_cu_8d6e0a7c_27974cuda3std3__419piecewise_constructE - _ZN39_INTERNAL_a7391b53_4_k_cu_8d6e0a7c_27974cuda3std3__45__cpo3endE)
_ZN39_INTERNAL_a7391b53_4_k_cu_8d6e0a7c_27974cuda3std3__45__cpo3endE:
	.zero		1
	.type		_ZN39_INTERNAL_a7391b53_4_k_cu_8d6e0a7c_27974cuda3std3__419piecewise_constructE,@object
	.size		_ZN39_INTERNAL_a7391b53_4_k_cu_8d6e0a7c_27974cuda3std3__419piecewise_constructE,(_ZN39_INTERNAL_a7391b53_4_k_cu_8d6e0a7c_27974cuda3std3__45__cpo4cendE - _ZN39_INTERNAL_a7391b53_4_k_cu_8d6e0a7c_27974cuda3std3__419piecewise_constructE)
_ZN39_INTERNAL_a7391b53_4_k_cu_8d6e0a7c_27974cuda3std3__419piecewise_constructE:
	.zero		1
	.type		_ZN39_INTERNAL_a7391b53_4_k_cu_8d6e0a7c_27974cuda3std3__45__cpo4cendE,@object
	.size		_ZN39_INTERNAL_a7391b53_4_k_cu_8d6e0a7c_27974cuda3std3__45__cpo4cendE,(_ZN39_INTERNAL_a7391b53_4_k_cu_8d6e0a7c_27974cuda3std6ranges3__45__cpo4swapE - _ZN39_INTERNAL_a7391b53_4_k_cu_8d6e0a7c_27974cuda3std3__45__cpo4cendE)
_ZN39_INTERNAL_a7391b53_4_k_cu_8d6e0a7c_27974cuda3std3__45__cpo4cendE:
	.zero		1
	.type		_ZN39_INTERNAL_a7391b53_4_k_cu_8d6e0a7c_27974cuda3std6ranges3__45__cpo4swapE,@object
	.size		_ZN39_INTERNAL_a7391b53_4_k_cu_8d6e0a7c_27974cuda3std6ranges3__45__cpo4swapE,(.L_9 - _ZN39_INTERNAL_a7391b53_4_k_cu_8d6e0a7c_27974cuda3std6ranges3__45__cpo4swapE)
_ZN39_INTERNAL_a7391b53_4_k_cu_8d6e0a7c_27974cuda3std6ranges3__45__cpo4swapE:
	.zero		1
.L_9:


//--------------------- .nv.constant0._ZN7cutlass13device_kernelINS_4gemm6kernel13GemmUniversalIN4cute5tupleIJiiiiEEENS1_10collective13CollectiveMmaINS1_34MainloopSm90TmaGmmaWarpSpecializedILi4ENS5_IJNS4_1CILi1EEESB_SB_EEENS1_35KernelTmaWarpSpecializedCooperativeEEENS5_IJNSA_ILi128EEENSA_ILi256EEENSA_ILi64EEEEEENS_10bfloat16_tENS5_IJlSB_lEEESJ_SK_NS4_8TiledMMAINS4_8MMA_AtomIJNS4_4SM904GMMA28MMA_64x256x16_F32BF16BF16_SSILNSO_5MajorE0ELSQ_0ELNSO_7ScaleInE1ELSR_1EEEEEENS4_6LayoutINS5_IJNSA_ILi2EEESB_SB_EEENS5_IJSB_NSA_ILi0EEESX_EEEEENS5_IJNS4_10UnderscoreES10_S10_EEEEENS4_13SM90_TMA_LOADENS4_14ComposedLayoutINS4_7SwizzleILi3ELi4ELi3EEENS4_18smem_ptr_flag_bitsILi16EEENSU_INS5_IJNSA_ILi8EEESH_EEENS5_IJSH_SB_EEEEEEEvNS4_8identityES13_S1D_vS1E_EENS_8epilogue10collective18CollectiveEpilogueINS1G_22Sm90TmaWarpSpecializedILi4ELi2ELi16ELb1ELb0EEEJSI_NS5_IJSF_NSA_ILi32EEEEEESJ_SK_SJ_SK_NS1G_6fusion15FusionCallbacksIS1K_NS1N_23LinCombPerRowBiasEltActINS1G_6thread4ReLuESJ_fSJ_SJ_fLi8ELNS_15FloatRoundStyleE2EEESI_S1M_JEEES13_NS14_INS15_ILi2ELi4ELi3EEES18_NSU_INS5_IJS19_S1L_EEENS5_IJS1L_SB_EEEEEEENS4_17SM75_U32x4_LDSM_NENS4_14SM90_TMA_STOREES1Z_NS4_17SM90_U32x4_STSM_NENS4_9Copy_AtomIJS22_NS_6half_tEEEEvEEEvvEEEEvNT_6ParamsE --------------------------
	.section	.nv.constant0._ZN7cutlass13device_kernelINS_4gemm6kernel13GemmUniversalIN4cute5tupleIJiiiiEEENS1_10collective13CollectiveMmaINS1_34MainloopSm90TmaGmmaWarpSpecializedILi4ENS5_IJNS4_1CILi1EEESB_SB_EEENS1_35KernelTmaWarpSpecializedCooperativeEEENS5_IJNSA_ILi128EEENSA_ILi256EEENSA_ILi64EEEEEENS_10bfloat16_tENS5_IJlSB_lEEESJ_SK_NS4_8TiledMMAINS4_8MMA_AtomIJNS4_4SM904GMMA28MMA_64x256x16_F32BF16BF16_SSILNSO_5MajorE0ELSQ_0ELNSO_7ScaleInE1ELSR_1EEEEEENS4_6LayoutINS5_IJNSA_ILi2EEESB_SB_EEENS5_IJSB_NSA_ILi0EEESX_EEEEENS5_IJNS4_10UnderscoreES10_S10_EEEEENS4_13SM90_TMA_LOADENS4_14ComposedLayoutINS4_7SwizzleILi3ELi4ELi3EEENS4_18smem_ptr_flag_bitsILi16EEENSU_INS5_IJNSA_ILi8EEESH_EEENS5_IJSH_SB_EEEEEEEvNS4_8identityES13_S1D_vS1E_EENS_8epilogue10collective18CollectiveEpilogueINS1G_22Sm90TmaWarpSpecializedILi4ELi2ELi16ELb1ELb0EEEJSI_NS5_IJSF_NSA_ILi32EEEEEESJ_SK_SJ_SK_NS1G_6fusion15FusionCallbacksIS1K_NS1N_23LinCombPerRowBiasEltActINS1G_6thread4ReLuESJ_fSJ_SJ_fLi8ELNS_15FloatRoundStyleE2EEESI_S1M_JEEES13_NS14_INS15_ILi2ELi4ELi3EEES18_NSU_INS5_IJS19_S1L_EEENS5_IJS1L_SB_EEEEEEENS4_17SM75_U32x4_LDSM_NENS4_14SM90_TMA_STOREES1Z_NS4_17SM90_U32x4_STSM_NENS4_9Copy_AtomIJS22_NS_6half_tEEEEvEEEvvEEEEvNT_6ParamsE,"a",@progbits
	.sectionflags	@""
	.align	4
.nv.constant0._ZN7cutlass13device_kernelINS_4gemm6kernel13GemmUniversalIN4cute5tupleIJiiiiEEENS1_10collective13CollectiveMmaINS1_34MainloopSm90TmaGmmaWarpSpecializedILi4ENS5_IJNS4_1CILi1EEESB_SB_EEENS1_35KernelTmaWarpSpecializedCooperativeEEENS5_IJNSA_ILi128EEENSA_ILi256EEENSA_ILi64EEEEEENS_10bfloat16_tENS5_IJlSB_lEEESJ_SK_NS4_8TiledMMAINS4_8MMA_AtomIJNS4_4SM904GMMA28MMA_64x256x16_F32BF16BF16_SSILNSO_5MajorE0ELSQ_0ELNSO_7ScaleInE1ELSR_1EEEEEENS4_6LayoutINS5_IJNSA_ILi2EEESB_SB_EEENS5_IJSB_NSA_ILi0EEESX_EEEEENS5_IJNS4_10UnderscoreES10_S10_EEEEENS4_13SM90_TMA_LOADENS4_14ComposedLayoutINS4_7SwizzleILi3ELi4ELi3EEENS4_18smem_ptr_flag_bitsILi16EEENSU_INS5_IJNSA_ILi8EEESH_EEENS5_IJSH_SB_EEEEEEEvNS4_8identityES13_S1D_vS1E_EENS_8epilogue10collective18CollectiveEpilogueINS1G_22Sm90TmaWarpSpecializedILi4ELi2ELi16ELb1ELb0EEEJSI_NS5_IJSF_NSA_ILi32EEEEEESJ_SK_SJ_SK_NS1G_6fusion15FusionCallbacksIS1K_NS1N_23LinCombPerRowBiasEltActINS1G_6thread4ReLuESJ_fSJ_SJ_fLi8ELNS_15FloatRoundStyleE2EEESI_S1M_JEEES13_NS14_INS15_ILi2ELi4ELi3EEES18_NSU_INS5_IJS19_S1L_EEENS5_IJS1L_SB_EEEEEEENS4_17SM75_U32x4_LDSM_NENS4_14SM90_TMA_STOREES1Z_NS4_17SM90_U32x4_STSM_NENS4_9Copy_AtomIJS22_NS_6half_tEEEEvEEEvvEEEEvNT_6ParamsE:
	.zero		2432


//--------------------- SYMBOLS --------------------------

	.type		.nv.reservedSmem.offset0,@object
	.size		.nv.reservedSmem.offset0,0x4
	.type		__assertfail,@function
